// auto-generated by cutlass_sweep.epilogue — config: {"arch": "sm_100", "cluster_m": 2, "cluster_n": 1, "dtype": "e4m3", "fusion": "lincomb", "tile_k": 64, "tile_m": 256, "tile_n": 256}
#include "cutlass/cutlass.h"
#include "cutlass/gemm/collective/collective_builder.hpp"
#include "cutlass/gemm/device/gemm_universal_adapter.h"
#include "cutlass/gemm/kernel/gemm_universal.hpp"
#include "cutlass/epilogue/collective/collective_builder.hpp"
#include "cutlass/epilogue/fusion/operations.hpp"
#include "cutlass/epilogue/thread/activation.h"

using Elem = cutlass::float_e4m3_t;
using Acc  = float;
using TileShape    = cute::Shape<cute::_256, cute::_256, cute::_64>;
using ClusterShape = cute::Shape<cute::_2, cute::_1, cute::_1>;
using FusionOp     = cutlass::epilogue::fusion::LinearCombination<Elem, Acc>;

using CollectiveEpilogue = typename cutlass::epilogue::collective::CollectiveBuilder<
    cutlass::arch::Sm100, cutlass::arch::OpClassTensorOp,
    TileShape, ClusterShape,
    cutlass::epilogue::collective::EpilogueTileAuto,
    Acc, Acc,
    Elem, cutlass::layout::RowMajor, 128 / cutlass::sizeof_bits<Elem>::value,
    Elem, cutlass::layout::RowMajor, 128 / cutlass::sizeof_bits<Elem>::value,
    cutlass::epilogue::collective::EpilogueScheduleAuto,
    FusionOp
  >::CollectiveOp;

using CollectiveMainloop = typename cutlass::gemm::collective::CollectiveBuilder<
    cutlass::arch::Sm100, cutlass::arch::OpClassTensorOp,
    Elem, cutlass::layout::RowMajor, 128 / cutlass::sizeof_bits<Elem>::value,
    Elem, cutlass::layout::ColumnMajor, 128 / cutlass::sizeof_bits<Elem>::value,
    Acc,
    TileShape, ClusterShape,
    cutlass::gemm::collective::StageCountAutoCarveout<
        static_cast<int>(sizeof(typename CollectiveEpilogue::SharedStorage))>,
    cutlass::gemm::collective::KernelScheduleAuto
  >::CollectiveOp;

using GemmKernel = cutlass::gemm::kernel::GemmUniversal<
    cute::Shape<int,int,int,int>, CollectiveMainloop, CollectiveEpilogue>;
using Gemm = cutlass::gemm::device::GemmUniversalAdapter<GemmKernel>;

auto* _anchor = &cutlass::device_kernel<GemmKernel>;


// ===== COMPILED SASS (sm_100a) =====

	.target	sm_100a

	.elftype	@"ET_EXEC"


//--------------------- .note.nv.tkinfo           --------------------------
	.section	.note.nv.tkinfo,"",@"SHT_NOTE"
	.sectionflags	@"SHF_NOTE_NV_TKINFO"
	.tkinfo
        /*0018*/ 	.word	0x00000002
        /*0030*/ 	.string	""
        /*0030*/ 	.string	"ptxas"
        /*0030*/ 	.string	"Cuda compilation tools, release 13.0, V13.0.88"
        /*0030*/ 	.string	"Build cuda_13.0.r13.0/compiler.36424714_0"
        /*0030*/ 	.string	"-arch sm_100a -m 64 "



//--------------------- .note.nv.cuinfo           --------------------------
	.section	.note.nv.cuinfo,"",@"SHT_NOTE"
	.sectionflags	@"SHF_NOTE_NV_CUINFO"
        /*0018*/ 	.short	0x0002
        /*001a*/ 	.short	0x0064
        /*001c*/ 	.short	0x0082
	.zero		2


//--------------------- .nv.info                  --------------------------
	.section	.nv.info,"",@"SHT_CUDA_INFO"
	.align	4


	//----- nvinfo : EIATTR_REGCOUNT
	.align		4
        /*0000*/ 	.byte	0x04, 0x2f
        /*0002*/ 	.short	(.L_20 - .L_19)
	.align		4
.L_19:
        /*0004*/ 	.word	index@(_ZN7cutlass13device_kernelINS_4gemm6kernel13GemmUniversalIN4cute5tupleIJiiiiEEENS1_10collective13CollectiveMmaINS1_35MainloopSm100TmaUmmaWarpSpecializedILi11ELi2ELi2ENS5_IJNS4_1CILi2EEENSA_ILi1EEESC_EEEEENS5_IJNSA_ILi256EEESF_NSA_ILi64EEEEEENS_12float_e4m3_tENS5_IJlSC_lEEESI_SJ_NS4_8TiledMMAINS4_8MMA_AtomIJNS4_10MMA_TraitsINS4_25SM100_MMA_F8F6F4_2x1SM_SSEJSI_SI_fSF_SF_NS4_17integral_constantINS4_4UMMA5MajorELSQ_0EEESR_NSO_INSP_7ScaleInELSS_0EEEST_EEEEEENS4_6LayoutINS5_IJSC_SC_SC_EEENS5_IJNSA_ILi0EEESY_SY_EEEEENS5_IJNS4_10UnderscoreES11_S11_EEEEENS4_18SM100_TMA_2SM_LOADENS4_14ComposedLayoutINS4_7SwizzleILi2ELi4ELi3EEENS4_18smem_ptr_flag_bitsILi8EEENSW_INS5_IJNSA_ILi8EEESG_EEENS5_IJSG_SC_EEEEEEEvNS4_8identityES14_S1E_vS1F_EENS_8epilogue10collective18CollectiveEpilogueINS1H_23Sm100TmaWarpSpecializedILi4ELi2ELi64ELb0ELb0EEEJNS5_IJNSA_ILi128EEESF_SG_EEENS5_IJNSW_IS1M_SC_EENSW_ISG_SC_EEEEESI_SJ_SI_SJ_NS1H_6fusion15FusionCallbacksIS1L_NS1R_17LinearCombinationISI_fSI_fLNS_15FloatRoundStyleE2EEES1N_S1Q_JEEENS4_5SM1004TMEM4LOAD26SM100_TMEM_LOAD_32dp32b64xENS4_13SM90_TMA_LOADES1E_NS4_39AutoVectorizingCopyWithAssumedAlignmentILi128EEENS4_14SM90_TMA_STOREES1E_S23_S23_EEEvvEEEEvNT_6ParamsE)
        /*0008*/ 	.word	0x000000de


	//----- nvinfo : EIATTR_FRAME_SIZE
	.align		4
.L_20:
        /*000c*/ 	.byte	0x04, 0x11
        /*000e*/ 	.short	(.L_22 - .L_21)
	.align		4
.L_21:
        /*0010*/ 	.word	index@($__internal_2_$__cuda_sm10x_tcgen05_guardrail_trap_unallocated_columns_being_dealloced)
        /*0014*/ 	.word	0x00000000


	//----- nvinfo : EIATTR_FRAME_SIZE
	.align		4
.L_22:
        /*0018*/ 	.byte	0x04, 0x11
        /*001a*/ 	.short	(.L_24 - .L_23)
	.align		4
.L_23:
        /*001c*/ 	.word	index@($__internal_1_$__cuda_sm10x_tcgen05_guardrail_trap_phase_invalid_during_alloc)
        /*0020*/ 	.word	0x00000000


	//----- nvinfo : EIATTR_FRAME_SIZE
	.align		4
.L_24:
        /*0024*/ 	.byte	0x04, 0x11
        /*0026*/ 	.short	(.L_26 - .L_25)
	.align		4
.L_25:
        /*0028*/ 	.word	index@($__internal_0_$__cuda_sm10x_tcgen05_guardrail_trap_col_being_dealloced_not_returned_by_alloc)
        /*002c*/ 	.word	0x00000000


	//----- nvinfo : EIATTR_FRAME_SIZE
	.align		4
.L_26:
        /*0030*/ 	.byte	0x04, 0x11
        /*0032*/ 	.short	(.L_28 - .L_27)
	.align		4
.L_27:
        /*0034*/ 	.word	index@(_ZN7cutlass13device_kernelINS_4gemm6kernel13GemmUniversalIN4cute5tupleIJiiiiEEENS1_10collective13CollectiveMmaINS1_35MainloopSm100TmaUmmaWarpSpecializedILi11ELi2ELi2ENS5_IJNS4_1CILi2EEENSA_ILi1EEESC_EEEEENS5_IJNSA_ILi256EEESF_NSA_ILi64EEEEEENS_12float_e4m3_tENS5_IJlSC_lEEESI_SJ_NS4_8TiledMMAINS4_8MMA_AtomIJNS4_10MMA_TraitsINS4_25SM100_MMA_F8F6F4_2x1SM_SSEJSI_SI_fSF_SF_NS4_17integral_constantINS4_4UMMA5MajorELSQ_0EEESR_NSO_INSP_7ScaleInELSS_0EEEST_EEEEEENS4_6LayoutINS5_IJSC_SC_SC_EEENS5_IJNSA_ILi0EEESY_SY_EEEEENS5_IJNS4_10UnderscoreES11_S11_EEEEENS4_18SM100_TMA_2SM_LOADENS4_14ComposedLayoutINS4_7SwizzleILi2ELi4ELi3EEENS4_18smem_ptr_flag_bitsILi8EEENSW_INS5_IJNSA_ILi8EEESG_EEENS5_IJSG_SC_EEEEEEEvNS4_8identityES14_S1E_vS1F_EENS_8epilogue10collective18CollectiveEpilogueINS1H_23Sm100TmaWarpSpecializedILi4ELi2ELi64ELb0ELb0EEEJNS5_IJNSA_ILi128EEESF_SG_EEENS5_IJNSW_IS1M_SC_EENSW_ISG_SC_EEEEESI_SJ_SI_SJ_NS1H_6fusion15FusionCallbacksIS1L_NS1R_17LinearCombinationISI_fSI_fLNS_15FloatRoundStyleE2EEES1N_S1Q_JEEENS4_5SM1004TMEM4LOAD26SM100_TMEM_LOAD_32dp32b64xENS4_13SM90_TMA_LOADES1E_NS4_39AutoVectorizingCopyWithAssumedAlignmentILi128EEENS4_14SM90_TMA_STOREES1E_S23_S23_EEEvvEEEEvNT_6ParamsE)
        /*0038*/ 	.word	0x00000000


	//----- nvinfo : EIATTR_MIN_STACK_SIZE
	.align		4
.L_28:
        /*003c*/ 	.byte	0x04, 0x12
        /*003e*/ 	.short	(.L_30 - .L_29)
	.align		4
.L_29:
        /*0040*/ 	.word	index@(_ZN7cutlass13device_kernelINS_4gemm6kernel13GemmUniversalIN4cute5tupleIJiiiiEEENS1_10collective13CollectiveMmaINS1_35MainloopSm100TmaUmmaWarpSpecializedILi11ELi2ELi2ENS5_IJNS4_1CILi2EEENSA_ILi1EEESC_EEEEENS5_IJNSA_ILi256EEESF_NSA_ILi64EEEEEENS_12float_e4m3_tENS5_IJlSC_lEEESI_SJ_NS4_8TiledMMAINS4_8MMA_AtomIJNS4_10MMA_TraitsINS4_25SM100_MMA_F8F6F4_2x1SM_SSEJSI_SI_fSF_SF_NS4_17integral_constantINS4_4UMMA5MajorELSQ_0EEESR_NSO_INSP_7ScaleInELSS_0EEEST_EEEEEENS4_6LayoutINS5_IJSC_SC_SC_EEENS5_IJNSA_ILi0EEESY_SY_EEEEENS5_IJNS4_10UnderscoreES11_S11_EEEEENS4_18SM100_TMA_2SM_LOADENS4_14ComposedLayoutINS4_7SwizzleILi2ELi4ELi3EEENS4_18smem_ptr_flag_bitsILi8EEENSW_INS5_IJNSA_ILi8EEESG_EEENS5_IJSG_SC_EEEEEEEvNS4_8identityES14_S1E_vS1F_EENS_8epilogue10collective18CollectiveEpilogueINS1H_23Sm100TmaWarpSpecializedILi4ELi2ELi64ELb0ELb0EEEJNS5_IJNSA_ILi128EEESF_SG_EEENS5_IJNSW_IS1M_SC_EENSW_ISG_SC_EEEEESI_SJ_SI_SJ_NS1H_6fusion15FusionCallbacksIS1L_NS1R_17LinearCombinationISI_fSI_fLNS_15FloatRoundStyleE2EEES1N_S1Q_JEEENS4_5SM1004TMEM4LOAD26SM100_TMEM_LOAD_32dp32b64xENS4_13SM90_TMA_LOADES1E_NS4_39AutoVectorizingCopyWithAssumedAlignmentILi128EEENS4_14SM90_TMA_STOREES1E_S23_S23_EEEvvEEEEvNT_6ParamsE)
        /*0044*/ 	.word	0x00000000
.L_30:


//--------------------- .nv.compat                --------------------------
	.section	.nv.compat,"",@"SHT_CUDA_COMPAT_INFO"
	.align	4
        /*0000*/ 	.byte	0x02, 0x09, 0x01, 0x00, 0x02, 0x02, 0x02, 0x00, 0x02, 0x05, 0x05, 0x00, 0x03, 0x07, 0x01, 0x01
        /*0010*/ 	.byte	0x02, 0x03, 0x01, 0x00, 0x02, 0x06, 0x01, 0x00, 0x04, 0x0b, 0x08, 0x00, 0x09, 0x00, 0x00, 0x00
        /*0020*/ 	.byte	0x00, 0x00, 0x00, 0x00


//--------------------- .nv.info._ZN7cutlass13device_kernelINS_4gemm6kernel13GemmUniversalIN4cute5tupleIJiiiiEEENS1_10collective13CollectiveMmaINS1_35MainloopSm100TmaUmmaWarpSpecializedILi11ELi2ELi2ENS5_IJNS4_1CILi2EEENSA_ILi1EEESC_EEEEENS5_IJNSA_ILi256EEESF_NSA_ILi64EEEEEENS_12float_e4m3_tENS5_IJlSC_lEEESI_SJ_NS4_8TiledMMAINS4_8MMA_AtomIJNS4_10MMA_TraitsINS4_25SM100_MMA_F8F6F4_2x1SM_SSEJSI_SI_fSF_SF_NS4_17integral_constantINS4_4UMMA5MajorELSQ_0EEESR_NSO_INSP_7ScaleInELSS_0EEEST_EEEEEENS4_6LayoutINS5_IJSC_SC_SC_EEENS5_IJNSA_ILi0EEESY_SY_EEEEENS5_IJNS4_10UnderscoreES11_S11_EEEEENS4_18SM100_TMA_2SM_LOADENS4_14ComposedLayoutINS4_7SwizzleILi2ELi4ELi3EEENS4_18smem_ptr_flag_bitsILi8EEENSW_INS5_IJNSA_ILi8EEESG_EEENS5_IJSG_SC_EEEEEEEvNS4_8identityES14_S1E_vS1F_EENS_8epilogue10collective18CollectiveEpilogueINS1H_23Sm100TmaWarpSpecializedILi4ELi2ELi64ELb0ELb0EEEJNS5_IJNSA_ILi128EEESF_SG_EEENS5_IJNSW_IS1M_SC_EENSW_ISG_SC_EEEEESI_SJ_SI_SJ_NS1H_6fusion15FusionCallbacksIS1L_NS1R_17LinearCombinationISI_fSI_fLNS_15FloatRoundStyleE2EEES1N_S1Q_JEEENS4_5SM1004TMEM4LOAD26SM100_TMEM_LOAD_32dp32b64xENS4_13SM90_TMA_LOADES1E_NS4_39AutoVectorizingCopyWithAssumedAlignmentILi128EEENS4_14SM90_TMA_STOREES1E_S23_S23_EEEvvEEEEvNT_6ParamsE --------------------------
	.section	.nv.info._ZN7cutlass13device_kernelINS_4gemm6kernel13GemmUniversalIN4cute5tupleIJiiiiEEENS1_10collective13CollectiveMmaINS1_35MainloopSm100TmaUmmaWarpSpecializedILi11ELi2ELi2ENS5_IJNS4_1CILi2EEENSA_ILi1EEESC_EEEEENS5_IJNSA_ILi256EEESF_NSA_ILi64EEEEEENS_12float_e4m3_tENS5_IJlSC_lEEESI_SJ_NS4_8TiledMMAINS4_8MMA_AtomIJNS4_10MMA_TraitsINS4_25SM100_MMA_F8F6F4_2x1SM_SSEJSI_SI_fSF_SF_NS4_17integral_constantINS4_4UMMA5MajorELSQ_0EEESR_NSO_INSP_7ScaleInELSS_0EEEST_EEEEEENS4_6LayoutINS5_IJSC_SC_SC_EEENS5_IJNSA_ILi0EEESY_SY_EEEEENS5_IJNS4_10UnderscoreES11_S11_EEEEENS4_18SM100_TMA_2SM_LOADENS4_14ComposedLayoutINS4_7SwizzleILi2ELi4ELi3EEENS4_18smem_ptr_flag_bitsILi8EEENSW_INS5_IJNSA_ILi8EEESG_EEENS5_IJSG_SC_EEEEEEEvNS4_8identityES14_S1E_vS1F_EENS_8epilogue10collective18CollectiveEpilogueINS1H_23Sm100TmaWarpSpecializedILi4ELi2ELi64ELb0ELb0EEEJNS5_IJNSA_ILi128EEESF_SG_EEENS5_IJNSW_IS1M_SC_EENSW_ISG_SC_EEEEESI_SJ_SI_SJ_NS1H_6fusion15FusionCallbacksIS1L_NS1R_17LinearCombinationISI_fSI_fLNS_15FloatRoundStyleE2EEES1N_S1Q_JEEENS4_5SM1004TMEM4LOAD26SM100_TMEM_LOAD_32dp32b64xENS4_13SM90_TMA_LOADES1E_NS4_39AutoVectorizingCopyWithAssumedAlignmentILi128EEENS4_14SM90_TMA_STOREES1E_S23_S23_EEEvvEEEEvNT_6ParamsE,"",@"SHT_CUDA_INFO"
	.sectionflags	@""
	.align	4


	//----- nvinfo : EIATTR_CUDA_API_VERSION
	.align		4
        /*0000*/ 	.byte	0x04, 0x37
        /*0002*/ 	.short	(.L_32 - .L_31)
.L_31:
        /*0004*/ 	.word	0x00000082


	//----- nvinfo : EIATTR_KPARAM_INFO
	.align		4
.L_32:
        /*0008*/ 	.byte	0x04, 0x17
        /*000a*/ 	.short	(.L_34 - .L_33)
.L_33:
        /*000c*/ 	.word	0x00000000
        /*0010*/ 	.short	0x0000
        /*0012*/ 	.short	0x0000
        /*0014*/ 	.byte	0x00, 0xf0, 0x01, 0x20


	//----- nvinfo : EIATTR_AT_ENTRY_FRAGMENTS
	.align		4
.L_34:
        /*0018*/ 	.byte	0x04, 0x4f
        /*001a*/ 	.short	(.L_36 - .L_35)


	//   ....[0]....
.L_35:
        /*001c*/ 	.word	0x00000007


	//----- nvinfo : EIATTR_RESERVED_SMEM_USED
	.align		4
.L_36:
        /*0020*/ 	.byte	0x01, 0x41
	.zero		2


	//----- nvinfo : EIATTR_SPARSE_MMA_MASK
	.align		4
        /*0024*/ 	.byte	0x03, 0x50
        /*0026*/ 	.short	0x0000


	//----- nvinfo : EIATTR_TCGEN05_2CTA_USED
	.align		4
        /*0028*/ 	.byte	0x01, 0x52
	.zero		2


	//----- nvinfo : EIATTR_MAXREG_COUNT
	.align		4
        /*002c*/ 	.byte	0x03, 0x1b
        /*002e*/ 	.short	0x00ff


	//----- nvinfo : EIATTR_NUM_BARRIERS
	.align		4
        /*0030*/ 	.byte	0x02, 0x4c
        /*0032*/ 	.byte	0x07
	.zero		1


	//----- nvinfo : EIATTR_EXTERNS
	.align		4
        /*0034*/ 	.byte	0x04, 0x0f
        /*0036*/ 	.short	(.L_38 - .L_37)


	//   ....[0]....
	.align		4
.L_37:
        /*0038*/ 	.word	index@(__assertfail)


	//----- nvinfo : EIATTR_MERCURY_ISA_VERSION
	.align		4
.L_38:
        /*003c*/ 	.byte	0x03, 0x5f
        /*003e*/ 	.short	0x0101


	//----- nvinfo : EIATTR_INT_WARP_WIDE_INSTR_OFFSETS
	.align		4
        /*0040*/ 	.byte	0x04, 0x31
        /*0042*/ 	.short	(.L_40 - .L_39)


	//   ....[0]....
.L_39:
        /*0044*/ 	.word	0x00000de0


	//   ....[1]....
        /*0048*/ 	.word	0x00000e80


	//   ....[2]....
        /*004c*/ 	.word	0x000021a0


	//   ....[3]....
        /*0050*/ 	.word	0x00004270


	//   ....[4]....
        /*0054*/ 	.word	0x00004290


	//   ....[5]....
        /*0058*/ 	.word	0x000042c0


	//   ....[6]....
        /*005c*/ 	.word	0x00004c00


	//   ....[7]....
        /*0060*/ 	.word	0x00004c70


	//   ....[8]....
        /*0064*/ 	.word	0x00004d50


	//   ....[9]....
        /*0068*/ 	.word	0x00004dd0


	//   ....[10]....
        /*006c*/ 	.word	0x00004ee0


	//   ....[11]....
        /*0070*/ 	.word	0x00004f70


	//   ....[12]....
        /*0074*/ 	.word	0x00005150


	//   ....[13]....
        /*0078*/ 	.word	0x000052b0


	//----- nvinfo : EIATTR_COOP_GROUP_MASK_REGIDS
	.align		4
.L_40:
        /*007c*/ 	.byte	0x04, 0x29
        /*007e*/ 	.short	(.L_42 - .L_41)


	//   ....[0]....
.L_41:
        /*0080*/ 	.word	0xffffffff


	//   ....[1]....
        /*0084*/ 	.word	0xffffffff


	//   ....[2]....
        /*0088*/ 	.word	0xffffffff


	//   ....[3]....
        /*008c*/ 	.word	0xffffffff


	//   ....[4]....
        /*0090*/ 	.word	0xffffffff


	//   ....[5]....
        /*0094*/ 	.word	0xffffffff


	//   ....[6]....
        /*0098*/ 	.word	0xffffffff


	//   ....[7]....
        /*009c*/ 	.word	0xffffffff


	//   ....[8]....
        /*00a0*/ 	.word	0xffffffff


	//   ....[9]....
        /*00a4*/ 	.word	0xffffffff


	//   ....[10]....
        /*00a8*/ 	.word	0xffffffff


	//   ....[11]....
        /*00ac*/ 	.word	0xffffffff


	//   ....[12]....
        /*00b0*/ 	.word	0xffffffff


	//   ....[13]....
        /*00b4*/ 	.word	0xffffffff


	//----- nvinfo : EIATTR_COOP_GROUP_INSTR_OFFSETS
	.align		4
.L_42:
        /*00b8*/ 	.byte	0x04, 0x28
        /*00ba*/ 	.short	(.L_44 - .L_43)


	//   ....[0]....
.L_43:
        /*00bc*/ 	.word	0x000000c0


	//   ....[1]....
        /*00c0*/ 	.word	0x00000500


	//   ....[2]....
        /*00c4*/ 	.word	0x00000790


	//   ....[3]....
        /*00c8*/ 	.word	0x00000920


	//   ....[4]....
        /*00cc*/ 	.word	0x00000a10


	//   ....[5]....
        /*00d0*/ 	.word	0x00000b70


	//   ....[6]....
        /*00d4*/ 	.word	0x00000cc0


	//   ....[7]....
        /*00d8*/ 	.word	0x00000f00


	//   ....[8]....
        /*00dc*/ 	.word	0x00002080


	//   ....[9]....
        /*00e0*/ 	.word	0x00003250


	//   ....[10]....
        /*00e4*/ 	.word	0x00003720


	//   ....[11]....
        /*00e8*/ 	.word	0x00003750


	//   ....[12]....
        /*00ec*/ 	.word	0x00004170


	//   ....[13]....
        /*00f0*/ 	.word	0x00004380


	//----- nvinfo : EIATTR_VRC_CTA_INIT_COUNT
	.align		4
.L_44:
        /*00f4*/ 	.byte	0x02, 0x4a
        /*00f6*/ 	.byte	0x80
	.zero		1


	//----- nvinfo : EIATTR_SYSCALL_OFFSETS
	.align		4
        /*00f8*/ 	.byte	0x04, 0x46
        /*00fa*/ 	.short	(.L_46 - .L_45)


	//   ....[0]....
.L_45:
        /*00fc*/ 	.word	0x00005d20


	//   ....[1]....
        /*0100*/ 	.word	0x00005e60


	//   ....[2]....
        /*0104*/ 	.word	0x000066c0


	//   ....[3]....
        /*0108*/ 	.word	0x00007ce0


	//   ....[4]....
        /*010c*/ 	.word	0x00009290


	//   ....[5]....
        /*0110*/ 	.word	0x0000a860


	//----- nvinfo : EIATTR_MBARRIER_INSTR_OFFSETS
	.align		4
.L_46:
        /*0114*/ 	.byte	0x04, 0x39
        /*0116*/ 	.short	(.L_48 - .L_47)


	//   ....[0]....
.L_47:
        /*0118*/ 	.word	0x00000610
        /*011c*/ 	.word	0x000000ff
        /*0120*/ 	.word	0x00000000
        /*0124*/ 	.short	0x0100
        /*0126*/ 	.byte	0x08
	.zero		1


	//   ....[1]....
        /*0128*/ 	.word	0x00000620
        /*012c*/ 	.word	0x000000ff
        /*0130*/ 	.word	0x00000058
        /*0134*/ 	.short	0x0100
        /*0136*/ 	.byte	0x08
	.zero		1


	//   ....[2]....
        /*0138*/ 	.word	0x00000630
        /*013c*/ 	.word	0x000000ff
        /*0140*/ 	.word	0x00000008
        /*0144*/ 	.short	0x0100
        /*0146*/ 	.byte	0x08
	.zero		1


	//   ....[3]....
        /*0148*/ 	.word	0x00000640
        /*014c*/ 	.word	0x000000ff
        /*0150*/ 	.word	0x00000060
        /*0154*/ 	.short	0x0100
        /*0156*/ 	.byte	0x08
	.zero		1


	//   ....[4]....
        /*0158*/ 	.word	0x00000650
        /*015c*/ 	.word	0x000000ff
        /*0160*/ 	.word	0x00000010
        /*0164*/ 	.short	0x0100
        /*0166*/ 	.byte	0x08
	.zero		1


	//   ....[5]....
        /*0168*/ 	.word	0x00000660
        /*016c*/ 	.word	0x000000ff
        /*0170*/ 	.word	0x00000068
        /*0174*/ 	.short	0x0100
        /*0176*/ 	.byte	0x08
	.zero		1


	//   ....[6]....
        /*0178*/ 	.word	0x00000670
        /*017c*/ 	.word	0x000000ff
        /*0180*/ 	.word	0x00000018
        /*0184*/ 	.short	0x0100
        /*0186*/ 	.byte	0x08
	.zero		1


	//   ....[7]....
        /*0188*/ 	.word	0x00000680
        /*018c*/ 	.word	0x000000ff
        /*0190*/ 	.word	0x00000070
        /*0194*/ 	.short	0x0100
        /*0196*/ 	.byte	0x08
	.zero		1


	//   ....[8]....
        /*0198*/ 	.word	0x00000690
        /*019c*/ 	.word	0x000000ff
        /*01a0*/ 	.word	0x00000020
        /*01a4*/ 	.short	0x0100
        /*01a6*/ 	.byte	0x08
	.zero		1


	//   ....[9]....
        /*01a8*/ 	.word	0x000006a0
        /*01ac*/ 	.word	0x000000ff
        /*01b0*/ 	.word	0x00000078
        /*01b4*/ 	.short	0x0100
        /*01b6*/ 	.byte	0x08
	.zero		1


	//   ....[10]....
        /*01b8*/ 	.word	0x000006b0
        /*01bc*/ 	.word	0x000000ff
        /*01c0*/ 	.word	0x00000028
        /*01c4*/ 	.short	0x0100
        /*01c6*/ 	.byte	0x08
	.zero		1


	//   ....[11]....
        /*01c8*/ 	.word	0x000006c0
        /*01cc*/ 	.word	0x000000ff
        /*01d0*/ 	.word	0x00000080
        /*01d4*/ 	.short	0x0100
        /*01d6*/ 	.byte	0x08
	.zero		1


	//   ....[12]....
        /*01d8*/ 	.word	0x000006d0
        /*01dc*/ 	.word	0x000000ff
        /*01e0*/ 	.word	0x00000030
        /*01e4*/ 	.short	0x0100
        /*01e6*/ 	.byte	0x08
	.zero		1


	//   ....[13]....
        /*01e8*/ 	.word	0x000006e0
        /*01ec*/ 	.word	0x000000ff
        /*01f0*/ 	.word	0x00000088
        /*01f4*/ 	.short	0x0100
        /*01f6*/ 	.byte	0x08
	.zero		1


	//   ....[14]....
        /*01f8*/ 	.word	0x000006f0
        /*01fc*/ 	.word	0x000000ff
        /*0200*/ 	.word	0x00000038
        /*0204*/ 	.short	0x0100
        /*0206*/ 	.byte	0x08
	.zero		1


	//   ....[15]....
        /*0208*/ 	.word	0x00000700
        /*020c*/ 	.word	0x000000ff
        /*0210*/ 	.word	0x00000090
        /*0214*/ 	.short	0x0100
        /*0216*/ 	.byte	0x08
	.zero		1


	//   ....[16]....
        /*0218*/ 	.word	0x00000710
        /*021c*/ 	.word	0x000000ff
        /*0220*/ 	.word	0x00000040
        /*0224*/ 	.short	0x0100
        /*0226*/ 	.byte	0x08
	.zero		1


	//   ....[17]....
        /*0228*/ 	.word	0x00000720
        /*022c*/ 	.word	0x000000ff
        /*0230*/ 	.word	0x00000098
        /*0234*/ 	.short	0x0100
        /*0236*/ 	.byte	0x08
	.zero		1


	//   ....[18]....
        /*0238*/ 	.word	0x00000730
        /*023c*/ 	.word	0x000000ff
        /*0240*/ 	.word	0x00000048
        /*0244*/ 	.short	0x0100
        /*0246*/ 	.byte	0x08
	.zero		1


	//   ....[19]....
        /*0248*/ 	.word	0x00000740
        /*024c*/ 	.word	0x000000ff
        /*0250*/ 	.word	0x000000a0
        /*0254*/ 	.short	0x0100
        /*0256*/ 	.byte	0x08
	.zero		1


	//   ....[20]....
        /*0258*/ 	.word	0x00000750
        /*025c*/ 	.word	0x000000ff
        /*0260*/ 	.word	0x00000050
        /*0264*/ 	.short	0x0100
        /*0266*/ 	.byte	0x08
	.zero		1


	//   ....[21]....
        /*0268*/ 	.word	0x00000760
        /*026c*/ 	.word	0x000000ff
        /*0270*/ 	.word	0x000000a8
        /*0274*/ 	.short	0x0100
        /*0276*/ 	.byte	0x08
	.zero		1


	//   ....[22]....
        /*0278*/ 	.word	0x00000890
        /*027c*/ 	.word	0x000000ff
        /*0280*/ 	.word	0x000000b0
        /*0284*/ 	.short	0x0100
        /*0286*/ 	.byte	0x09
	.zero		1


	//   ....[23]....
        /*0288*/ 	.word	0x000008a0
        /*028c*/ 	.word	0x000000ff
        /*0290*/ 	.word	0x000000d0
        /*0294*/ 	.short	0x0100
        /*0296*/ 	.byte	0x09
	.zero		1


	//   ....[24]....
        /*0298*/ 	.word	0x000008b0
        /*029c*/ 	.word	0x000000ff
        /*02a0*/ 	.word	0x000000b8
        /*02a4*/ 	.short	0x0100
        /*02a6*/ 	.byte	0x09
	.zero		1


	//   ....[25]....
        /*02a8*/ 	.word	0x000008c0
        /*02ac*/ 	.word	0x000000ff
        /*02b0*/ 	.word	0x000000d8
        /*02b4*/ 	.short	0x0100
        /*02b6*/ 	.byte	0x09
	.zero		1


	//   ....[26]....
        /*02b8*/ 	.word	0x000008d0
        /*02bc*/ 	.word	0x000000ff
        /*02c0*/ 	.word	0x000000c0
        /*02c4*/ 	.short	0x0100
        /*02c6*/ 	.byte	0x09
	.zero		1


	//   ....[27]....
        /*02c8*/ 	.word	0x000008e0
        /*02cc*/ 	.word	0x000000ff
        /*02d0*/ 	.word	0x000000e0
        /*02d4*/ 	.short	0x0100
        /*02d6*/ 	.byte	0x09
	.zero		1


	//   ....[28]....
        /*02d8*/ 	.word	0x000008f0
        /*02dc*/ 	.word	0x000000ff
        /*02e0*/ 	.word	0x000000c8
        /*02e4*/ 	.short	0x0100
        /*02e6*/ 	.byte	0x09
	.zero		1


	//   ....[29]....
        /*02e8*/ 	.word	0x00000900
        /*02ec*/ 	.word	0x000000ff
        /*02f0*/ 	.word	0x000000e8
        /*02f4*/ 	.short	0x0100
        /*02f6*/ 	.byte	0x09
	.zero		1


	//   ....[30]....
        /*02f8*/ 	.word	0x000009e0
        /*02fc*/ 	.word	0x000000ff
        /*0300*/ 	.word	0x000000f0
        /*0304*/ 	.short	0x0100
        /*0306*/ 	.byte	0x08
	.zero		1


	//   ....[31]....
        /*0308*/ 	.word	0x000009f0
        /*030c*/ 	.word	0x000000ff
        /*0310*/ 	.word	0x000000f8
        /*0314*/ 	.short	0x0100
        /*0316*/ 	.byte	0x08
	.zero		1


	//   ....[32]....
        /*0318*/ 	.word	0x00000b20
        /*031c*/ 	.word	0x000000ff
        /*0320*/ 	.word	0x00000100
        /*0324*/ 	.short	0x0100
        /*0326*/ 	.byte	0x08
	.zero		1


	//   ....[33]....
        /*0328*/ 	.word	0x00000b30
        /*032c*/ 	.word	0x000000ff
        /*0330*/ 	.word	0x00000110
        /*0334*/ 	.short	0x0100
        /*0336*/ 	.byte	0x08
	.zero		1


	//   ....[34]....
        /*0338*/ 	.word	0x00000b40
        /*033c*/ 	.word	0x000000ff
        /*0340*/ 	.word	0x00000108
        /*0344*/ 	.short	0x0100
        /*0346*/ 	.byte	0x08
	.zero		1


	//   ....[35]....
        /*0348*/ 	.word	0x00000b50
        /*034c*/ 	.word	0x000000ff
        /*0350*/ 	.word	0x00000118
        /*0354*/ 	.short	0x0100
        /*0356*/ 	.byte	0x08
	.zero		1


	//   ....[36]....
        /*0358*/ 	.word	0x00000c70
        /*035c*/ 	.word	0x000000ff
        /*0360*/ 	.word	0x00000120
        /*0364*/ 	.short	0x0100
        /*0366*/ 	.byte	0x09
	.zero		1


	//   ....[37]....
        /*0368*/ 	.word	0x00000c80
        /*036c*/ 	.word	0x000000ff
        /*0370*/ 	.word	0x00000130
        /*0374*/ 	.short	0x0100
        /*0376*/ 	.byte	0x09
	.zero		1


	//   ....[38]....
        /*0378*/ 	.word	0x00000c90
        /*037c*/ 	.word	0x000000ff
        /*0380*/ 	.word	0x00000128
        /*0384*/ 	.short	0x0100
        /*0386*/ 	.byte	0x09
	.zero		1


	//   ....[39]....
        /*0388*/ 	.word	0x00000ca0
        /*038c*/ 	.word	0x000000ff
        /*0390*/ 	.word	0x00000138
        /*0394*/ 	.short	0x0100
        /*0396*/ 	.byte	0x09
	.zero		1


	//   ....[40]....
        /*0398*/ 	.word	0x00000d90
        /*039c*/ 	.word	0x000000ff
        /*03a0*/ 	.word	0x00000140
        /*03a4*/ 	.short	0x0100
        /*03a6*/ 	.byte	0x08
	.zero		1


	//   ....[41]....
        /*03a8*/ 	.word	0x00000da0
        /*03ac*/ 	.word	0x000000ff
        /*03b0*/ 	.word	0x00000150
        /*03b4*/ 	.short	0x0100
        /*03b6*/ 	.byte	0x08
	.zero		1


	//   ....[42]....
        /*03b8*/ 	.word	0x00000db0
        /*03bc*/ 	.word	0x000000ff
        /*03c0*/ 	.word	0x00000148
        /*03c4*/ 	.short	0x0100
        /*03c6*/ 	.byte	0x08
	.zero		1


	//   ....[43]....
        /*03c8*/ 	.word	0x00000dc0
        /*03cc*/ 	.word	0x000000ff
        /*03d0*/ 	.word	0x00000158
        /*03d4*/ 	.short	0x0100
        /*03d6*/ 	.byte	0x08
	.zero		1


	//   ....[44]....
        /*03d8*/ 	.word	0x00000eb0
        /*03dc*/ 	.word	0x000000ff
        /*03e0*/ 	.word	0x00000160
        /*03e4*/ 	.short	0x0100
        /*03e6*/ 	.byte	0x07
	.zero		1


	//   ....[45]....
        /*03e8*/ 	.word	0x000018b0
        /*03ec*/ 	.word	0x00000003
        /*03f0*/ 	.word	0x00000150
        /*03f4*/ 	.short	0x010a
        /*03f6*/ 	.byte	0xff
	.zero		1


	//   ....[46]....
        /*03f8*/ 	.word	0x000018e0
        /*03fc*/ 	.word	0x00000003
        /*0400*/ 	.word	0x00000140
        /*0404*/ 	.short	0x0101
        /*0406*/ 	.byte	0xff
	.zero		1


	//   ....[47]....
        /*0408*/ 	.word	0x000019e0
        /*040c*/ 	.word	0x000000ff
        /*0410*/ 	.word	0x00000058
        /*0414*/ 	.short	0x010a
        /*0416*/ 	.byte	0x08
	.zero		1


	//   ....[48]....
        /*0418*/ 	.word	0x00001aa0
        /*041c*/ 	.word	0x000000ff
        /*0420*/ 	.word	0x00000058
        /*0424*/ 	.short	0x010a
        /*0426*/ 	.byte	0x21
	.zero		1


	//   ....[49]....
        /*0428*/ 	.word	0x00001c60
        /*042c*/ 	.word	0x000000ff
        /*0430*/ 	.word	0x00000058
        /*0434*/ 	.short	0x010a
        /*0436*/ 	.byte	0x08
	.zero		1


	//   ....[50]....
        /*0438*/ 	.word	0x00001d40
        /*043c*/ 	.word	0x000000ff
        /*0440*/ 	.word	0x000000f8
        /*0444*/ 	.short	0x0101
        /*0446*/ 	.byte	0x06
	.zero		1


	//   ....[51]....
        /*0448*/ 	.word	0x00001d60
        /*044c*/ 	.word	0x000000ff
        /*0450*/ 	.word	0x00000058
        /*0454*/ 	.short	0x010a
        /*0456*/ 	.byte	0x08
	.zero		1


	//   ....[52]....
        /*0458*/ 	.word	0x00001de0
        /*045c*/ 	.word	0x000000ff
        /*0460*/ 	.word	0x00000058
        /*0464*/ 	.short	0x010a
        /*0466*/ 	.byte	0x11
	.zero		1


	//   ....[53]....
        /*0468*/ 	.word	0x00001f70
        /*046c*/ 	.word	0x000000ff
        /*0470*/ 	.word	0x00000058
        /*0474*/ 	.short	0x010a
        /*0476*/ 	.byte	0x08
	.zero		1


	//   ....[54]....
        /*0478*/ 	.word	0x000020b0
        /*047c*/ 	.word	0x00000002
        /*0480*/ 	.word	0x00000100
        /*0484*/ 	.short	0x010a
        /*0486*/ 	.byte	0xff
	.zero		1


	//   ....[55]....
        /*0488*/ 	.word	0x00002170
        /*048c*/ 	.word	0x00000002
        /*0490*/ 	.word	0x00000000
        /*0494*/ 	.short	0x0101
        /*0496*/ 	.byte	0xff
	.zero		1


	//   ....[56]....
        /*0498*/ 	.word	0x000026d0
        /*049c*/ 	.word	0x000000ff
        /*04a0*/ 	.word	0x00000000
        /*04a4*/ 	.short	0x010a
        /*04a6*/ 	.byte	0x04
	.zero		1


	//   ....[57]....
        /*04a8*/ 	.word	0x00002760
        /*04ac*/ 	.word	0x000000ff
        /*04b0*/ 	.word	0x00000000
        /*04b4*/ 	.short	0x010a
        /*04b6*/ 	.byte	0x04
	.zero		1


	//   ....[58]....
        /*04b8*/ 	.word	0x000027f0
        /*04bc*/ 	.word	0x000000ff
        /*04c0*/ 	.word	0x00000000
        /*04c4*/ 	.short	0x010a
        /*04c6*/ 	.byte	0x04
	.zero		1


	//   ....[59]....
        /*04c8*/ 	.word	0x00002880
        /*04cc*/ 	.word	0x000000ff
        /*04d0*/ 	.word	0x00000000
        /*04d4*/ 	.short	0x010a
        /*04d6*/ 	.byte	0x04
	.zero		1


	//   ....[60]....
        /*04d8*/ 	.word	0x00002910
        /*04dc*/ 	.word	0x000000ff
        /*04e0*/ 	.word	0x00000000
        /*04e4*/ 	.short	0x010a
        /*04e6*/ 	.byte	0x04
	.zero		1


	//   ....[61]....
        /*04e8*/ 	.word	0x000029a0
        /*04ec*/ 	.word	0x000000ff
        /*04f0*/ 	.word	0x00000000
        /*04f4*/ 	.short	0x010a
        /*04f6*/ 	.byte	0x04
	.zero		1


	//   ....[62]....
        /*04f8*/ 	.word	0x00002a30
        /*04fc*/ 	.word	0x000000ff
        /*0500*/ 	.word	0x00000000
        /*0504*/ 	.short	0x010a
        /*0506*/ 	.byte	0x04
	.zero		1


	//   ....[63]....
        /*0508*/ 	.word	0x00002ac0
        /*050c*/ 	.word	0x000000ff
        /*0510*/ 	.word	0x00000000
        /*0514*/ 	.short	0x010a
        /*0516*/ 	.byte	0x04
	.zero		1


	//   ....[64]....
        /*0518*/ 	.word	0x00002b50
        /*051c*/ 	.word	0x000000ff
        /*0520*/ 	.word	0x00000000
        /*0524*/ 	.short	0x010a
        /*0526*/ 	.byte	0x04
	.zero		1


	//   ....[65]....
        /*0528*/ 	.word	0x00002be0
        /*052c*/ 	.word	0x000000ff
        /*0530*/ 	.word	0x00000000
        /*0534*/ 	.short	0x010a
        /*0536*/ 	.byte	0x04
	.zero		1


	//   ....[66]....
        /*0538*/ 	.word	0x00002c80
        /*053c*/ 	.word	0x00000000
        /*0540*/ 	.word	0x00000000
        /*0544*/ 	.short	0x010a
        /*0546*/ 	.byte	0xff
	.zero		1


	//   ....[67]....
        /*0548*/ 	.word	0x00002db0
        /*054c*/ 	.word	0x00000000
        /*0550*/ 	.word	0x00000140
        /*0554*/ 	.short	0x010a
        /*0556*/ 	.byte	0xff
	.zero		1


	//   ....[68]....
        /*0558*/ 	.word	0x00002e20
        /*055c*/ 	.word	0x00000004
        /*0560*/ 	.word	0x00000000
        /*0564*/ 	.short	0x0101
        /*0566*/ 	.byte	0xff
	.zero		1


	//   ....[69]....
        /*0568*/ 	.word	0x00002e40
        /*056c*/ 	.word	0x000000ff
        /*0570*/ 	.word	0x00000110
        /*0574*/ 	.short	0x010a
        /*0576*/ 	.byte	0x05
	.zero		1


	//   ....[70]....
        /*0578*/ 	.word	0x00002f60
        /*057c*/ 	.word	0x00000000
        /*0580*/ 	.word	0x00000100
        /*0584*/ 	.short	0x010a
        /*0586*/ 	.byte	0xff
	.zero		1


	//   ....[71]....
        /*0588*/ 	.word	0x00003060
        /*058c*/ 	.word	0x00000000
        /*0590*/ 	.word	0x00000000
        /*0594*/ 	.short	0x0101
        /*0596*/ 	.byte	0xff
	.zero		1


	//   ....[72]....
        /*0598*/ 	.word	0x000030f0
        /*059c*/ 	.word	0x000000ff
        /*05a0*/ 	.word	0x00000110
        /*05a4*/ 	.short	0x0106
        /*05a6*/ 	.byte	0x05
	.zero		1


	//   ....[73]....
        /*05a8*/ 	.word	0x00003110
        /*05ac*/ 	.word	0x000000ff
        /*05b0*/ 	.word	0x00000110
        /*05b4*/ 	.short	0x010a
        /*05b6*/ 	.byte	0x05
	.zero		1


	//   ....[74]....
        /*05b8*/ 	.word	0x000031a0
        /*05bc*/ 	.word	0x000000ff
        /*05c0*/ 	.word	0x00000110
        /*05c4*/ 	.short	0x0106
        /*05c6*/ 	.byte	0x04
	.zero		1


	//   ....[75]....
        /*05c8*/ 	.word	0x000031e0
        /*05cc*/ 	.word	0x00000000
        /*05d0*/ 	.word	0x00000110
        /*05d4*/ 	.short	0x010a
        /*05d6*/ 	.byte	0xff
	.zero		1


	//   ....[76]....
        /*05d8*/ 	.word	0x00003420
        /*05dc*/ 	.word	0x000000ff
        /*05e0*/ 	.word	0x00000008
        /*05e4*/ 	.short	0x010a
        /*05e6*/ 	.byte	0x06
	.zero		1


	//   ....[77]....
        /*05e8*/ 	.word	0x00003440
        /*05ec*/ 	.word	0x000000ff
        /*05f0*/ 	.word	0x00000008
        /*05f4*/ 	.short	0x010a
        /*05f6*/ 	.byte	0x06
	.zero		1


	//   ....[78]....
        /*05f8*/ 	.word	0x000035d0
        /*05fc*/ 	.word	0x000000ff
        /*0600*/ 	.word	0x00000008
        /*0604*/ 	.short	0x010a
        /*0606*/ 	.byte	0x06
	.zero		1


	//   ....[79]....
        /*0608*/ 	.word	0x000035f0
        /*060c*/ 	.word	0x000000ff
        /*0610*/ 	.word	0x00000008
        /*0614*/ 	.short	0x010a
        /*0616*/ 	.byte	0x06
	.zero		1


	//   ....[80]....
        /*0618*/ 	.word	0x000036b0
        /*061c*/ 	.word	0x000000ff
        /*0620*/ 	.word	0x00000000
        /*0624*/ 	.short	0x0101
        /*0626*/ 	.byte	0x07
	.zero		1


	//   ....[81]....
        /*0628*/ 	.word	0x000039b0
        /*062c*/ 	.word	0x00000000
        /*0630*/ 	.word	0x00000100
        /*0634*/ 	.short	0x010a
        /*0636*/ 	.byte	0xff
	.zero		1


	//   ....[82]....
        /*0638*/ 	.word	0x00003a70
        /*063c*/ 	.word	0x00000000
        /*0640*/ 	.word	0x00000000
        /*0644*/ 	.short	0x0101
        /*0646*/ 	.byte	0xff
	.zero		1


	//   ....[83]....
        /*0648*/ 	.word	0x00003b30
        /*064c*/ 	.word	0x000000ff
        /*0650*/ 	.word	0x00000000
        /*0654*/ 	.short	0x010a
        /*0656*/ 	.byte	0x06
	.zero		1


	//   ....[84]....
        /*0658*/ 	.word	0x00003b40
        /*065c*/ 	.word	0x000000ff
        /*0660*/ 	.word	0x00000130
        /*0664*/ 	.short	0x010a
        /*0666*/ 	.byte	0x0a
	.zero		1


	//   ....[85]....
        /*0668*/ 	.word	0x00003bf0
        /*066c*/ 	.word	0x000000ff
        /*0670*/ 	.word	0x00000000
        /*0674*/ 	.short	0x010a
        /*0676*/ 	.byte	0x09
	.zero		1


	//   ....[86]....
        /*0678*/ 	.word	0x00003d30
        /*067c*/ 	.word	0x000000ff
        /*0680*/ 	.word	0x00000000
        /*0684*/ 	.short	0x010a
        /*0686*/ 	.byte	0x06
	.zero		1


	//   ....[87]....
        /*0688*/ 	.word	0x00003f80
        /*068c*/ 	.word	0x000000ff
        /*0690*/ 	.word	0x00000000
        /*0694*/ 	.short	0x010a
        /*0696*/ 	.byte	0x05
	.zero		1


	//   ....[88]....
        /*0698*/ 	.word	0x00004020
        /*069c*/ 	.word	0x00000000
        /*06a0*/ 	.word	0x00000000
        /*06a4*/ 	.short	0x010a
        /*06a6*/ 	.byte	0xff
	.zero		1


	//   ....[89]....
        /*06a8*/ 	.word	0x00004060
        /*06ac*/ 	.word	0x00000000
        /*06b0*/ 	.word	0x00000000
        /*06b4*/ 	.short	0x010a
        /*06b6*/ 	.byte	0xff
	.zero		1


	//   ....[90]....
        /*06b8*/ 	.word	0x000040d0
        /*06bc*/ 	.word	0x000000ff
        /*06c0*/ 	.word	0x00000000
        /*06c4*/ 	.short	0x0101
        /*06c6*/ 	.byte	0x05
	.zero		1


	//   ....[91]....
        /*06c8*/ 	.word	0x00004110
        /*06cc*/ 	.word	0x000000ff
        /*06d0*/ 	.word	0x00000160
        /*06d4*/ 	.short	0x010a
        /*06d6*/ 	.byte	0x08
	.zero		1


	//   ....[92]....
        /*06d8*/ 	.word	0x00004160
        /*06dc*/ 	.word	0x000000ff
        /*06e0*/ 	.word	0x00000000
        /*06e4*/ 	.short	0x0101
        /*06e6*/ 	.byte	0x05
	.zero		1


	//   ....[93]....
        /*06e8*/ 	.word	0x000045b0
        /*06ec*/ 	.word	0x00000000
        /*06f0*/ 	.word	0x00000100
        /*06f4*/ 	.short	0x010a
        /*06f6*/ 	.byte	0xff
	.zero		1


	//   ....[94]....
        /*06f8*/ 	.word	0x00004670
        /*06fc*/ 	.word	0x00000000
        /*0700*/ 	.word	0x00000000
        /*0704*/ 	.short	0x0101
        /*0706*/ 	.byte	0xff
	.zero		1


	//   ....[95]....
        /*0708*/ 	.word	0x00004990
        /*070c*/ 	.word	0x000000ff
        /*0710*/ 	.word	0x000000f8
        /*0714*/ 	.short	0x010a
        /*0716*/ 	.byte	0x07
	.zero		1


	//   ....[96]....
        /*0718*/ 	.word	0x00004b80
        /*071c*/ 	.word	0x000000ff
        /*0720*/ 	.word	0x000000d0
        /*0724*/ 	.short	0x010a
        /*0726*/ 	.byte	0x07
	.zero		1


	//   ....[97]....
        /*0728*/ 	.word	0x00004cf0
        /*072c*/ 	.word	0x000000ff
        /*0730*/ 	.word	0x000000b0
        /*0734*/ 	.short	0x010b
        /*0736*/ 	.byte	0x07
	.zero		1


	//   ....[98]....
        /*0738*/ 	.word	0x00004d00
        /*073c*/ 	.word	0x000000ff
        /*0740*/ 	.word	0x00000000
        /*0744*/ 	.short	0x0101
        /*0746*/ 	.byte	0x08
	.zero		1


	//   ....[99]....
        /*0748*/ 	.word	0x00004d20
        /*074c*/ 	.word	0x000000ff
        /*0750*/ 	.word	0x000000d8
        /*0754*/ 	.short	0x010a
        /*0756*/ 	.byte	0x07
	.zero		1


	//   ....[100]....
        /*0758*/ 	.word	0x00004e80
        /*075c*/ 	.word	0x000000ff
        /*0760*/ 	.word	0x000000b8
        /*0764*/ 	.short	0x010b
        /*0766*/ 	.byte	0x07
	.zero		1


	//   ....[101]....
        /*0768*/ 	.word	0x00004e90
        /*076c*/ 	.word	0x000000ff
        /*0770*/ 	.word	0x00000000
        /*0774*/ 	.short	0x0101
        /*0776*/ 	.byte	0x08
	.zero		1


	//   ....[102]....
        /*0778*/ 	.word	0x00004ea0
        /*077c*/ 	.word	0x000000ff
        /*0780*/ 	.word	0x000000e0
        /*0784*/ 	.short	0x010a
        /*0786*/ 	.byte	0x07
	.zero		1


	//   ....[103]....
        /*0788*/ 	.word	0x00005040
        /*078c*/ 	.word	0x000000ff
        /*0790*/ 	.word	0x000000c0
        /*0794*/ 	.short	0x010b
        /*0796*/ 	.byte	0x07
	.zero		1


	//   ....[104]....
        /*0798*/ 	.word	0x000050b0
        /*079c*/ 	.word	0x000000ff
        /*07a0*/ 	.word	0x00000000
        /*07a4*/ 	.short	0x0101
        /*07a6*/ 	.byte	0x08
	.zero		1


	//   ....[105]....
        /*07a8*/ 	.word	0x000050e0
        /*07ac*/ 	.word	0x000000ff
        /*07b0*/ 	.word	0x000000e8
        /*07b4*/ 	.short	0x010a
        /*07b6*/ 	.byte	0x07
	.zero		1


	//   ....[106]....
        /*07b8*/ 	.word	0x000052f0
        /*07bc*/ 	.word	0x000000ff
        /*07c0*/ 	.word	0x000000c8
        /*07c4*/ 	.short	0x010b
        /*07c6*/ 	.byte	0x07
	.zero		1


	//   ....[107]....
        /*07c8*/ 	.word	0x00005310
        /*07cc*/ 	.word	0x000000ff
        /*07d0*/ 	.word	0x00000000
        /*07d4*/ 	.short	0x0101
        /*07d6*/ 	.byte	0x0d
	.zero		1


	//   ....[108]....
        /*07d8*/ 	.word	0x00005340
        /*07dc*/ 	.word	0x000000ff
        /*07e0*/ 	.word	0x000000d0
        /*07e4*/ 	.short	0x010a
        /*07e6*/ 	.byte	0x07
	.zero		1


	//   ....[109]....
        /*07e8*/ 	.word	0x00005360
        /*07ec*/ 	.word	0x000000ff
        /*07f0*/ 	.word	0x000000d8
        /*07f4*/ 	.short	0x010a
        /*07f6*/ 	.byte	0x07
	.zero		1


	//   ....[110]....
        /*07f8*/ 	.word	0x00005380
        /*07fc*/ 	.word	0x000000ff
        /*0800*/ 	.word	0x000000e0
        /*0804*/ 	.short	0x010a
        /*0806*/ 	.byte	0x07
	.zero		1


	//   ....[111]....
        /*0808*/ 	.word	0x000053c0
        /*080c*/ 	.word	0x00000000
        /*0810*/ 	.word	0x000000e8
        /*0814*/ 	.short	0x010a
        /*0816*/ 	.byte	0xff
	.zero		1


	//   ....[112]....
        /*0818*/ 	.word	0x000056f0
        /*081c*/ 	.word	0x00000000
        /*0820*/ 	.word	0x00000100
        /*0824*/ 	.short	0x010a
        /*0826*/ 	.byte	0xff
	.zero		1


	//   ....[113]....
        /*0828*/ 	.word	0x00005800
        /*082c*/ 	.word	0x00000000
        /*0830*/ 	.word	0x00000000
        /*0834*/ 	.short	0x0101
        /*0836*/ 	.byte	0xff
	.zero		1


	//   ....[114]....
        /*0838*/ 	.word	0x00006260
        /*083c*/ 	.word	0x00000003
        /*0840*/ 	.word	0x000000b0
        /*0844*/ 	.short	0x010a
        /*0846*/ 	.byte	0xff
	.zero		1


	//   ....[115]....
        /*0848*/ 	.word	0x000062a0
        /*084c*/ 	.word	0x000000bf
        /*0850*/ 	.word	0x00000120
        /*0854*/ 	.short	0x010a
        /*0856*/ 	.byte	0xff
	.zero		1


	//   ....[116]....
        /*0858*/ 	.word	0x000063d0
        /*085c*/ 	.word	0x00000003
        /*0860*/ 	.word	0x000000b0
        /*0864*/ 	.short	0x010a
        /*0866*/ 	.byte	0xff
	.zero		1


	//   ....[117]....
        /*0868*/ 	.word	0x00006530
        /*086c*/ 	.word	0x00000000
        /*0870*/ 	.word	0x00000000
        /*0874*/ 	.short	0x0101
        /*0876*/ 	.byte	0xff
	.zero		1


	//   ....[118]....
        /*0878*/ 	.word	0x00006590
        /*087c*/ 	.word	0x000000bf
        /*0880*/ 	.word	0x00000120
        /*0884*/ 	.short	0x010a
        /*0886*/ 	.byte	0xff
	.zero		1


	//   ....[119]....
        /*0888*/ 	.word	0x00007940
        /*088c*/ 	.word	0x000000ce
        /*0890*/ 	.word	0x000000b0
        /*0894*/ 	.short	0x010a
        /*0896*/ 	.byte	0xff
	.zero		1


	//   ....[120]....
        /*0898*/ 	.word	0x00007a10
        /*089c*/ 	.word	0x000000ce
        /*08a0*/ 	.word	0x000000b0
        /*08a4*/ 	.short	0x010a
        /*08a6*/ 	.byte	0xff
	.zero		1


	//   ....[121]....
        /*08a8*/ 	.word	0x00007b50
        /*08ac*/ 	.word	0x00000003
        /*08b0*/ 	.word	0x00000000
        /*08b4*/ 	.short	0x0101
        /*08b6*/ 	.byte	0xff
	.zero		1


	//   ....[122]....
        /*08b8*/ 	.word	0x00008ef0
        /*08bc*/ 	.word	0x00000000
        /*08c0*/ 	.word	0x000000b0
        /*08c4*/ 	.short	0x010a
        /*08c6*/ 	.byte	0xff
	.zero		1


	//   ....[123]....
        /*08c8*/ 	.word	0x00008fc0
        /*08cc*/ 	.word	0x00000000
        /*08d0*/ 	.word	0x000000b0
        /*08d4*/ 	.short	0x010a
        /*08d6*/ 	.byte	0xff
	.zero		1


	//   ....[124]....
        /*08d8*/ 	.word	0x00009120
        /*08dc*/ 	.word	0x00000000
        /*08e0*/ 	.word	0x00000000
        /*08e4*/ 	.short	0x0101
        /*08e6*/ 	.byte	0xff
	.zero		1


	//   ....[125]....
        /*08e8*/ 	.word	0x0000a4d0
        /*08ec*/ 	.word	0x00000000
        /*08f0*/ 	.word	0x000000b0
        /*08f4*/ 	.short	0x010a
        /*08f6*/ 	.byte	0xff
	.zero		1


	//   ....[126]....
        /*08f8*/ 	.word	0x0000a5a0
        /*08fc*/ 	.word	0x00000000
        /*0900*/ 	.word	0x000000b0
        /*0904*/ 	.short	0x010a
        /*0906*/ 	.byte	0xff
	.zero		1


	//   ....[127]....
        /*0908*/ 	.word	0x0000a700
        /*090c*/ 	.word	0x00000000
        /*0910*/ 	.word	0x00000000
        /*0914*/ 	.short	0x0101
        /*0916*/ 	.byte	0xff
	.zero		1


	//   ....[128]....
        /*0918*/ 	.word	0x0000ab10
        /*091c*/ 	.word	0x000000bf
        /*0920*/ 	.word	0x00000000
        /*0924*/ 	.short	0x0101
        /*0926*/ 	.byte	0xff
	.zero		1


	//   ....[129]....
        /*0928*/ 	.word	0x0000bb60
        /*092c*/ 	.word	0x00000003
        /*0930*/ 	.word	0x00000150
        /*0934*/ 	.short	0x010a
        /*0936*/ 	.byte	0xff
	.zero		1


	//   ....[130]....
        /*0938*/ 	.word	0x0000bbc0
        /*093c*/ 	.word	0x00000002
        /*0940*/ 	.word	0x00000058
        /*0944*/ 	.short	0x010a
        /*0946*/ 	.byte	0xff
	.zero		1


	//   ....[131]....
        /*0948*/ 	.word	0x0000bc20
        /*094c*/ 	.word	0x00000002
        /*0950*/ 	.word	0x00000058
        /*0954*/ 	.short	0x010a
        /*0956*/ 	.byte	0xff
	.zero		1


	//   ....[132]....
        /*0958*/ 	.word	0x0000bc70
        /*095c*/ 	.word	0x00000002
        /*0960*/ 	.word	0x00000100
        /*0964*/ 	.short	0x010a
        /*0966*/ 	.byte	0xff
	.zero		1


	//   ....[133]....
        /*0968*/ 	.word	0x0000bcd0
        /*096c*/ 	.word	0x00000000
        /*0970*/ 	.word	0x00000000
        /*0974*/ 	.short	0x010a
        /*0976*/ 	.byte	0xff
	.zero		1


	//   ....[134]....
        /*0978*/ 	.word	0x0000bd30
        /*097c*/ 	.word	0x00000000
        /*0980*/ 	.word	0x00000000
        /*0984*/ 	.short	0x010a
        /*0986*/ 	.byte	0xff
	.zero		1


	//   ....[135]....
        /*0988*/ 	.word	0x0000bd90
        /*098c*/ 	.word	0x00000000
        /*0990*/ 	.word	0x00000000
        /*0994*/ 	.short	0x010a
        /*0996*/ 	.byte	0xff
	.zero		1


	//   ....[136]....
        /*0998*/ 	.word	0x0000bdf0
        /*099c*/ 	.word	0x00000000
        /*09a0*/ 	.word	0x00000000
        /*09a4*/ 	.short	0x010a
        /*09a6*/ 	.byte	0xff
	.zero		1


	//   ....[137]....
        /*09a8*/ 	.word	0x0000be50
        /*09ac*/ 	.word	0x00000000
        /*09b0*/ 	.word	0x00000000
        /*09b4*/ 	.short	0x010a
        /*09b6*/ 	.byte	0xff
	.zero		1


	//   ....[138]....
        /*09b8*/ 	.word	0x0000beb0
        /*09bc*/ 	.word	0x00000000
        /*09c0*/ 	.word	0x00000000
        /*09c4*/ 	.short	0x010a
        /*09c6*/ 	.byte	0xff
	.zero		1


	//   ....[139]....
        /*09c8*/ 	.word	0x0000bf10
        /*09cc*/ 	.word	0x00000000
        /*09d0*/ 	.word	0x00000000
        /*09d4*/ 	.short	0x010a
        /*09d6*/ 	.byte	0xff
	.zero		1


	//   ....[140]....
        /*09d8*/ 	.word	0x0000bf70
        /*09dc*/ 	.word	0x00000000
        /*09e0*/ 	.word	0x00000000
        /*09e4*/ 	.short	0x010a
        /*09e6*/ 	.byte	0xff
	.zero		1


	//   ....[141]....
        /*09e8*/ 	.word	0x0000bfd0
        /*09ec*/ 	.word	0x00000000
        /*09f0*/ 	.word	0x00000000
        /*09f4*/ 	.short	0x010a
        /*09f6*/ 	.byte	0xff
	.zero		1


	//   ....[142]....
        /*09f8*/ 	.word	0x0000c030
        /*09fc*/ 	.word	0x00000000
        /*0a00*/ 	.word	0x00000000
        /*0a04*/ 	.short	0x010a
        /*0a06*/ 	.byte	0xff
	.zero		1


	//   ....[143]....
        /*0a08*/ 	.word	0x0000c080
        /*0a0c*/ 	.word	0x00000000
        /*0a10*/ 	.word	0x00000140
        /*0a14*/ 	.short	0x010a
        /*0a16*/ 	.byte	0xff
	.zero		1


	//   ....[144]....
        /*0a18*/ 	.word	0x0000c0e0
        /*0a1c*/ 	.word	0x00000000
        /*0a20*/ 	.word	0x00000110
        /*0a24*/ 	.short	0x010a
        /*0a26*/ 	.byte	0xff
	.zero		1


	//   ....[145]....
        /*0a28*/ 	.word	0x0000c130
        /*0a2c*/ 	.word	0x00000000
        /*0a30*/ 	.word	0x00000100
        /*0a34*/ 	.short	0x010a
        /*0a36*/ 	.byte	0xff
	.zero		1


	//   ....[146]....
        /*0a38*/ 	.word	0x0000c190
        /*0a3c*/ 	.word	0x00000000
        /*0a40*/ 	.word	0x00000110
        /*0a44*/ 	.short	0x010a
        /*0a46*/ 	.byte	0xff
	.zero		1


	//   ....[147]....
        /*0a48*/ 	.word	0x0000c1f0
        /*0a4c*/ 	.word	0x00000004
        /*0a50*/ 	.word	0x00000008
        /*0a54*/ 	.short	0x010a
        /*0a56*/ 	.byte	0xff
	.zero		1


	//   ....[148]....
        /*0a58*/ 	.word	0x0000c2d0
        /*0a5c*/ 	.word	0x00000002
        /*0a60*/ 	.word	0x00000008
        /*0a64*/ 	.short	0x010a
        /*0a66*/ 	.byte	0xff
	.zero		1


	//   ....[149]....
        /*0a68*/ 	.word	0x0000c320
        /*0a6c*/ 	.word	0x00000000
        /*0a70*/ 	.word	0x00000100
        /*0a74*/ 	.short	0x010a
        /*0a76*/ 	.byte	0xff
	.zero		1


	//   ....[150]....
        /*0a78*/ 	.word	0x0000c380
        /*0a7c*/ 	.word	0x00000000
        /*0a80*/ 	.word	0x00000130
        /*0a84*/ 	.short	0x010a
        /*0a86*/ 	.byte	0xff
	.zero		1


	//   ....[151]....
        /*0a88*/ 	.word	0x0000c3e0
        /*0a8c*/ 	.word	0x00000000
        /*0a90*/ 	.word	0x00000000
        /*0a94*/ 	.short	0x010a
        /*0a96*/ 	.byte	0xff
	.zero		1


	//   ....[152]....
        /*0a98*/ 	.word	0x0000c440
        /*0a9c*/ 	.word	0x00000000
        /*0aa0*/ 	.word	0x00000000
        /*0aa4*/ 	.short	0x010a
        /*0aa6*/ 	.byte	0xff
	.zero		1


	//   ....[153]....
        /*0aa8*/ 	.word	0x0000c4a0
        /*0aac*/ 	.word	0x00000000
        /*0ab0*/ 	.word	0x00000160
        /*0ab4*/ 	.short	0x010a
        /*0ab6*/ 	.byte	0xff
	.zero		1


	//   ....[154]....
        /*0ab8*/ 	.word	0x0000c4f0
        /*0abc*/ 	.word	0x00000000
        /*0ac0*/ 	.word	0x00000100
        /*0ac4*/ 	.short	0x010a
        /*0ac6*/ 	.byte	0xff
	.zero		1


	//   ....[155]....
        /*0ac8*/ 	.word	0x0000c550
        /*0acc*/ 	.word	0x00000000
        /*0ad0*/ 	.word	0x000000f8
        /*0ad4*/ 	.short	0x010a
        /*0ad6*/ 	.byte	0xff
	.zero		1


	//   ....[156]....
        /*0ad8*/ 	.word	0x0000c5b0
        /*0adc*/ 	.word	0x00000003
        /*0ae0*/ 	.word	0x000000d0
        /*0ae4*/ 	.short	0x010a
        /*0ae6*/ 	.byte	0xff
	.zero		1


	//   ....[157]....
        /*0ae8*/ 	.word	0x0000c610
        /*0aec*/ 	.word	0x00000003
        /*0af0*/ 	.word	0x000000d8
        /*0af4*/ 	.short	0x010a
        /*0af6*/ 	.byte	0xff
	.zero		1


	//   ....[158]....
        /*0af8*/ 	.word	0x0000c670
        /*0afc*/ 	.word	0x00000003
        /*0b00*/ 	.word	0x000000e0
        /*0b04*/ 	.short	0x010a
        /*0b06*/ 	.byte	0xff
	.zero		1


	//   ....[159]....
        /*0b08*/ 	.word	0x0000c6d0
        /*0b0c*/ 	.word	0x00000003
        /*0b10*/ 	.word	0x000000e8
        /*0b14*/ 	.short	0x010a
        /*0b16*/ 	.byte	0xff
	.zero		1


	//   ....[160]....
        /*0b18*/ 	.word	0x0000c730
        /*0b1c*/ 	.word	0x00000000
        /*0b20*/ 	.word	0x000000d0
        /*0b24*/ 	.short	0x010a
        /*0b26*/ 	.byte	0xff
	.zero		1


	//   ....[161]....
        /*0b28*/ 	.word	0x0000c790
        /*0b2c*/ 	.word	0x00000000
        /*0b30*/ 	.word	0x000000d8
        /*0b34*/ 	.short	0x010a
        /*0b36*/ 	.byte	0xff
	.zero		1


	//   ....[162]....
        /*0b38*/ 	.word	0x0000c7f0
        /*0b3c*/ 	.word	0x00000000
        /*0b40*/ 	.word	0x000000e0
        /*0b44*/ 	.short	0x010a
        /*0b46*/ 	.byte	0xff
	.zero		1


	//   ....[163]....
        /*0b48*/ 	.word	0x0000c840
        /*0b4c*/ 	.word	0x00000000
        /*0b50*/ 	.word	0x00000100
        /*0b54*/ 	.short	0x010a
        /*0b56*/ 	.byte	0xff
	.zero		1


	//   ....[164]....
        /*0b58*/ 	.word	0x0000c890
        /*0b5c*/ 	.word	0x00000003
        /*0b60*/ 	.word	0x000000b0
        /*0b64*/ 	.short	0x010a
        /*0b66*/ 	.byte	0xff
	.zero		1


	//   ....[165]....
        /*0b68*/ 	.word	0x0000c8e0
        /*0b6c*/ 	.word	0x000000bf
        /*0b70*/ 	.word	0x00000120
        /*0b74*/ 	.short	0x010a
        /*0b76*/ 	.byte	0xff
	.zero		1


	//   ....[166]....
        /*0b78*/ 	.word	0x0000c930
        /*0b7c*/ 	.word	0x000000ce
        /*0b80*/ 	.word	0x000000b0
        /*0b84*/ 	.short	0x010a
        /*0b86*/ 	.byte	0xff
	.zero		1


	//   ....[167]....
        /*0b88*/ 	.word	0x0000c980
        /*0b8c*/ 	.word	0x00000000
        /*0b90*/ 	.word	0x000000b0
        /*0b94*/ 	.short	0x010a
        /*0b96*/ 	.byte	0xff
	.zero		1


	//   ....[168]....
        /*0b98*/ 	.word	0x0000c9d0
        /*0b9c*/ 	.word	0x00000000
        /*0ba0*/ 	.word	0x000000b0
        /*0ba4*/ 	.short	0x010a
        /*0ba6*/ 	.byte	0xff
	.zero		1


	//----- nvinfo : EIATTR_NUM_MBARRIERS
	.align		4
.L_48:
        /*0ba8*/ 	.byte	0x03, 0x38
        /*0baa*/ 	.short	0x002d


	//----- nvinfo : EIATTR_EXIT_INSTR_OFFSETS
	.align		4
        /*0bac*/ 	.byte	0x04, 0x1c
        /*0bae*/ 	.short	(.L_50 - .L_49)


	//   ....[0]....
.L_49:
        /*0bb0*/ 	.word	0x00002cb0


	//   ....[1]....
        /*0bb4*/ 	.word	0x000031b0


	//   ....[2]....
        /*0bb8*/ 	.word	0x00003210


	//   ....[3]....
        /*0bbc*/ 	.word	0x00004390


	//   ....[4]....
        /*0bc0*/ 	.word	0x000053f0


	//   ....[5]....
        /*0bc4*/ 	.word	0x00005430


	//   ....[6]....
        /*0bc8*/ 	.word	0x0000bb50


	//----- nvinfo : EIATTR_MAX_THREADS
	.align		4
.L_50:
        /*0bcc*/ 	.byte	0x04, 0x05
        /*0bce*/ 	.short	(.L_52 - .L_51)
.L_51:
        /*0bd0*/ 	.word	0x00000100
        /*0bd4*/ 	.word	0x00000001
        /*0bd8*/ 	.word	0x00000001


	//----- nvinfo : EIATTR_CRS_STACK_SIZE
	.align		4
.L_52:
        /*0bdc*/ 	.byte	0x04, 0x1e
        /*0bde*/ 	.short	(.L_54 - .L_53)
.L_53:
        /*0be0*/ 	.word	0x00000000


	//----- nvinfo : EIATTR_CBANK_PARAM_SIZE
	.align		4
.L_54:
        /*0be4*/ 	.byte	0x03, 0x19
        /*0be6*/ 	.short	0x0800


	//----- nvinfo : EIATTR_PARAM_CBANK
	.align		4
        /*0be8*/ 	.byte	0x04, 0x0a
        /*0bea*/ 	.short	(.L_56 - .L_55)
	.align		4
.L_55:
        /*0bec*/ 	.word	index@(.nv.constant0._ZN7cutlass13device_kernelINS_4gemm6kernel13GemmUniversalIN4cute5tupleIJiiiiEEENS1_10collective13CollectiveMmaINS1_35MainloopSm100TmaUmmaWarpSpecializedILi11ELi2ELi2ENS5_IJNS4_1CILi2EEENSA_ILi1EEESC_EEEEENS5_IJNSA_ILi256EEESF_NSA_ILi64EEEEEENS_12float_e4m3_tENS5_IJlSC_lEEESI_SJ_NS4_8TiledMMAINS4_8MMA_AtomIJNS4_10MMA_TraitsINS4_25SM100_MMA_F8F6F4_2x1SM_SSEJSI_SI_fSF_SF_NS4_17integral_constantINS4_4UMMA5MajorELSQ_0EEESR_NSO_INSP_7ScaleInELSS_0EEEST_EEEEEENS4_6LayoutINS5_IJSC_SC_SC_EEENS5_IJNSA_ILi0EEESY_SY_EEEEENS5_IJNS4_10UnderscoreES11_S11_EEEEENS4_18SM100_TMA_2SM_LOADENS4_14ComposedLayoutINS4_7SwizzleILi2ELi4ELi3EEENS4_18smem_ptr_flag_bitsILi8EEENSW_INS5_IJNSA_ILi8EEESG_EEENS5_IJSG_SC_EEEEEEEvNS4_8identityES14_S1E_vS1F_EENS_8epilogue10collective18CollectiveEpilogueINS1H_23Sm100TmaWarpSpecializedILi4ELi2ELi64ELb0ELb0EEEJNS5_IJNSA_ILi128EEESF_SG_EEENS5_IJNSW_IS1M_SC_EENSW_ISG_SC_EEEEESI_SJ_SI_SJ_NS1H_6fusion15FusionCallbacksIS1L_NS1R_17LinearCombinationISI_fSI_fLNS_15FloatRoundStyleE2EEES1N_S1Q_JEEENS4_5SM1004TMEM4LOAD26SM100_TMEM_LOAD_32dp32b64xENS4_13SM90_TMA_LOADES1E_NS4_39AutoVectorizingCopyWithAssumedAlignmentILi128EEENS4_14SM90_TMA_STOREES1E_S23_S23_EEEvvEEEEvNT_6ParamsE)
        /*0bf0*/ 	.short	0x0380
        /*0bf2*/ 	.short	0x0800


	//----- nvinfo : EIATTR_SW_WAR
	.align		4
.L_56:
        /*0bf4*/ 	.byte	0x04, 0x36
        /*0bf6*/ 	.short	(.L_58 - .L_57)
.L_57:
        /*0bf8*/ 	.word	0x00000008
.L_58:


//--------------------- .nv.callgraph             --------------------------
	.section	.nv.callgraph,"",@"SHT_CUDA_CALLGRAPH"
	.align	4
	.sectionentsize	8
	.align		4
        /*0000*/ 	.word	0x00000000
	.align		4
        /*0004*/ 	.word	0xffffffff
	.align		4
        /*0008*/ 	.word	index@(_ZN7cutlass13device_kernelINS_4gemm6kernel13GemmUniversalIN4cute5tupleIJiiiiEEENS1_10collective13CollectiveMmaINS1_35MainloopSm100TmaUmmaWarpSpecializedILi11ELi2ELi2ENS5_IJNS4_1CILi2EEENSA_ILi1EEESC_EEEEENS5_IJNSA_ILi256EEESF_NSA_ILi64EEEEEENS_12float_e4m3_tENS5_IJlSC_lEEESI_SJ_NS4_8TiledMMAINS4_8MMA_AtomIJNS4_10MMA_TraitsINS4_25SM100_MMA_F8F6F4_2x1SM_SSEJSI_SI_fSF_SF_NS4_17integral_constantINS4_4UMMA5MajorELSQ_0EEESR_NSO_INSP_7ScaleInELSS_0EEEST_EEEEEENS4_6LayoutINS5_IJSC_SC_SC_EEENS5_IJNSA_ILi0EEESY_SY_EEEEENS5_IJNS4_10UnderscoreES11_S11_EEEEENS4_18SM100_TMA_2SM_LOADENS4_14ComposedLayoutINS4_7SwizzleILi2ELi4ELi3EEENS4_18smem_ptr_flag_bitsILi8EEENSW_INS5_IJNSA_ILi8EEESG_EEENS5_IJSG_SC_EEEEEEEvNS4_8identityES14_S1E_vS1F_EENS_8epilogue10collective18CollectiveEpilogueINS1H_23Sm100TmaWarpSpecializedILi4ELi2ELi64ELb0ELb0EEEJNS5_IJNSA_ILi128EEESF_SG_EEENS5_IJNSW_IS1M_SC_EENSW_ISG_SC_EEEEESI_SJ_SI_SJ_NS1H_6fusion15FusionCallbacksIS1L_NS1R_17LinearCombinationISI_fSI_fLNS_15FloatRoundStyleE2EEES1N_S1Q_JEEENS4_5SM1004TMEM4LOAD26SM100_TMEM_LOAD_32dp32b64xENS4_13SM90_TMA_LOADES1E_NS4_39AutoVectorizingCopyWithAssumedAlignmentILi128EEENS4_14SM90_TMA_STOREES1E_S23_S23_EEEvvEEEEvNT_6ParamsE)
	.align		4
        /*000c*/ 	.word	index@(__assertfail)
	.align		4
        /*0010*/ 	.word	0x00000000
	.align		4
        /*0014*/ 	.word	0xfffffffe
	.align		4
        /*0018*/ 	.word	0x00000000
	.align		4
        /*001c*/ 	.word	0xfffffffd
	.align		4
        /*0020*/ 	.word	0x00000000
	.align		4
        /*0024*/ 	.word	0xfffffffc


//--------------------- .nv.constant4             --------------------------
	.section	.nv.constant4,"a",@progbits
	.align	8
	.align		8
.nv.constant4:
        /*0000*/ 	.dword	__assertfail
	.align		8
        /*0008*/ 	.dword	__unnamed_1
	.align		8
        /*0010*/ 	.dword	__unnamed_2
	.align		8
        /*0018*/ 	.dword	__unnamed_3
	.align		8
        /*0020*/ 	.dword	_ZN39_INTERNAL_2bde47dc_4_k_cu_c2d89375_29494cuda3std3__45__cpo5beginE
	.align		8
        /*0028*/ 	.dword	_ZN39_INTERNAL_2bde47dc_4_k_cu_c2d89375_29494cuda3std3__45__cpo3endE
	.align		8
        /*0030*/ 	.dword	_ZN39_INTERNAL_2bde47dc_4_k_cu_c2d89375_29494cuda3std3__45__cpo6cbeginE
	.align		8
        /*0038*/ 	.dword	_ZN39_INTERNAL_2bde47dc_4_k_cu_c2d89375_29494cuda3std3__45__cpo4cendE
	.align		8
        /*0040*/ 	.dword	_ZN39_INTERNAL_2bde47dc_4_k_cu_c2d89375_29494cuda3std3__441_GLOBAL__N__2bde47dc_4_k_cu_c2d89375_29496ignoreE
	.align		8
        /*0048*/ 	.dword	_ZN39_INTERNAL_2bde47dc_4_k_cu_c2d89375_29494cuda3std3__419piecewise_constructE
	.align		8
        /*0050*/ 	.dword	_ZN39_INTERNAL_2bde47dc_4_k_cu_c2d89375_29494cuda3std3__48in_placeE
	.align		8
        /*0058*/ 	.dword	_ZN39_INTERNAL_2bde47dc_4_k_cu_c2d89375_29494cuda3std6ranges3__45__cpo4swapE
	.align		8
        /*0060*/ 	.dword	_ZN39_INTERNAL_2bde47dc_4_k_cu_c2d89375_29494cuda3std6ranges3__45__cpo9iter_moveE
	.align		8
        /*0068*/ 	.dword	_ZN39_INTERNAL_2bde47dc_4_k_cu_c2d89375_29494cute7productE
	.align		8
        /*0070*/ 	.dword	_ZN39_INTERNAL_2bde47dc_4_k_cu_c2d89375_29494cute1_E
	.align		8
        /*0078*/ 	.dword	$str$25
	.align		8
        /*0080*/ 	.dword	$str$26
	.align		8
        /*0088*/ 	.dword	$str$27
	.align		8
        /*0090*/ 	.dword	$str$28


//--------------------- .text._ZN7cutlass13device_kernelINS_4gemm6kernel13GemmUniversalIN4cute5tupleIJiiiiEEENS1_10collective13CollectiveMmaINS1_35MainloopSm100TmaUmmaWarpSpecializedILi11ELi2ELi2ENS5_IJNS4_1CILi2EEENSA_ILi1EEESC_EEEEENS5_IJNSA_ILi256EEESF_NSA_ILi64EEEEEENS_12float_e4m3_tENS5_IJlSC_lEEESI_SJ_NS4_8TiledMMAINS4_8MMA_AtomIJNS4_10MMA_TraitsINS4_25SM100_MMA_F8F6F4_2x1SM_SSEJSI_SI_fSF_SF_NS4_17integral_constantINS4_4UMMA5MajorELSQ_0EEESR_NSO_INSP_7ScaleInELSS_0EEEST_EEEEEENS4_6LayoutINS5_IJSC_SC_SC_EEENS5_IJNSA_ILi0EEESY_SY_EEEEENS5_IJNS4_10UnderscoreES11_S11_EEEEENS4_18SM100_TMA_2SM_LOADENS4_14ComposedLayoutINS4_7SwizzleILi2ELi4ELi3EEENS4_18smem_ptr_flag_bitsILi8EEENSW_INS5_IJNSA_ILi8EEESG_EEENS5_IJSG_SC_EEEEEEEvNS4_8identityES14_S1E_vS1F_EENS_8epilogue10collective18CollectiveEpilogueINS1H_23Sm100TmaWarpSpecializedILi4ELi2ELi64ELb0ELb0EEEJNS5_IJNSA_ILi128EEESF_SG_EEENS5_IJNSW_IS1M_SC_EENSW_ISG_SC_EEEEESI_SJ_SI_SJ_NS1H_6fusion15FusionCallbacksIS1L_NS1R_17LinearCombinationISI_fSI_fLNS_15FloatRoundStyleE2EEES1N_S1Q_JEEENS4_5SM1004TMEM4LOAD26SM100_TMEM_LOAD_32dp32b64xENS4_13SM90_TMA_LOADES1E_NS4_39AutoVectorizingCopyWithAssumedAlignmentILi128EEENS4_14SM90_TMA_STOREES1E_S23_S23_EEEvvEEEEvNT_6ParamsE --------------------------
	.section	.text._ZN7cutlass13device_kernelINS_4gemm6kernel13GemmUniversalIN4cute5tupleIJiiiiEEENS1_10collective13CollectiveMmaINS1_35MainloopSm100TmaUmmaWarpSpecializedILi11ELi2ELi2ENS5_IJNS4_1CILi2EEENSA_ILi1EEESC_EEEEENS5_IJNSA_ILi256EEESF_NSA_ILi64EEEEEENS_12float_e4m3_tENS5_IJlSC_lEEESI_SJ_NS4_8TiledMMAINS4_8MMA_AtomIJNS4_10MMA_TraitsINS4_25SM100_MMA_F8F6F4_2x1SM_SSEJSI_SI_fSF_SF_NS4_17integral_constantINS4_4UMMA5MajorELSQ_0EEESR_NSO_INSP_7ScaleInELSS_0EEEST_EEEEEENS4_6LayoutINS5_IJSC_SC_SC_EEENS5_IJNSA_ILi0EEESY_SY_EEEEENS5_IJNS4_10UnderscoreES11_S11_EEEEENS4_18SM100_TMA_2SM_LOADENS4_14ComposedLayoutINS4_7SwizzleILi2ELi4ELi3EEENS4_18smem_ptr_flag_bitsILi8EEENSW_INS5_IJNSA_ILi8EEESG_EEENS5_IJSG_SC_EEEEEEEvNS4_8identityES14_S1E_vS1F_EENS_8epilogue10collective18CollectiveEpilogueINS1H_23Sm100TmaWarpSpecializedILi4ELi2ELi64ELb0ELb0EEEJNS5_IJNSA_ILi128EEESF_SG_EEENS5_IJNSW_IS1M_SC_EENSW_ISG_SC_EEEEESI_SJ_SI_SJ_NS1H_6fusion15FusionCallbacksIS1L_NS1R_17LinearCombinationISI_fSI_fLNS_15FloatRoundStyleE2EEES1N_S1Q_JEEENS4_5SM1004TMEM4LOAD26SM100_TMEM_LOAD_32dp32b64xENS4_13SM90_TMA_LOADES1E_NS4_39AutoVectorizingCopyWithAssumedAlignmentILi128EEENS4_14SM90_TMA_STOREES1E_S23_S23_EEEvvEEEEvNT_6ParamsE,"ax",@progbits
	.align	128
.text._ZN7cutlass13device_kernelINS_4gemm6kernel13GemmUniversalIN4cute5tupleIJiiiiEEENS1_10collective13CollectiveMmaINS1_35MainloopSm100TmaUmmaWarpSpecializedILi11ELi2ELi2ENS5_IJNS4_1CILi2EEENSA_ILi1EEESC_EEEEENS5_IJNSA_ILi256EEESF_NSA_ILi64EEEEEENS_12float_e4m3_tENS5_IJlSC_lEEESI_SJ_NS4_8TiledMMAINS4_8MMA_AtomIJNS4_10MMA_TraitsINS4_25SM100_MMA_F8F6F4_2x1SM_SSEJSI_SI_fSF_SF_NS4_17integral_constantINS4_4UMMA5MajorELSQ_0EEESR_NSO_INSP_7ScaleInELSS_0EEEST_EEEEEENS4_6LayoutINS5_IJSC_SC_SC_EEENS5_IJNSA_ILi0EEESY_SY_EEEEENS5_IJNS4_10UnderscoreES11_S11_EEEEENS4_18SM100_TMA_2SM_LOADENS4_14ComposedLayoutINS4_7SwizzleILi2ELi4ELi3EEENS4_18smem_ptr_flag_bitsILi8EEENSW_INS5_IJNSA_ILi8EEESG_EEENS5_IJSG_SC_EEEEEEEvNS4_8identityES14_S1E_vS1F_EENS_8epilogue10collective18CollectiveEpilogueINS1H_23Sm100TmaWarpSpecializedILi4ELi2ELi64ELb0ELb0EEEJNS5_IJNSA_ILi128EEESF_SG_EEENS5_IJNSW_IS1M_SC_EENSW_ISG_SC_EEEEESI_SJ_SI_SJ_NS1H_6fusion15FusionCallbacksIS1L_NS1R_17LinearCombinationISI_fSI_fLNS_15FloatRoundStyleE2EEES1N_S1Q_JEEENS4_5SM1004TMEM4LOAD26SM100_TMEM_LOAD_32dp32b64xENS4_13SM90_TMA_LOADES1E_NS4_39AutoVectorizingCopyWithAssumedAlignmentILi128EEENS4_14SM90_TMA_STOREES1E_S23_S23_EEEvvEEEEvNT_6ParamsE:
        .type           _ZN7cutlass13device_kernelINS_4gemm6kernel13GemmUniversalIN4cute5tupleIJiiiiEEENS1_10collective13CollectiveMmaINS1_35MainloopSm100TmaUmmaWarpSpecializedILi11ELi2ELi2ENS5_IJNS4_1CILi2EEENSA_ILi1EEESC_EEEEENS5_IJNSA_ILi256EEESF_NSA_ILi64EEEEEENS_12float_e4m3_tENS5_IJlSC_lEEESI_SJ_NS4_8TiledMMAINS4_8MMA_AtomIJNS4_10MMA_TraitsINS4_25SM100_MMA_F8F6F4_2x1SM_SSEJSI_SI_fSF_SF_NS4_17integral_constantINS4_4UMMA5MajorELSQ_0EEESR_NSO_INSP_7ScaleInELSS_0EEEST_EEEEEENS4_6LayoutINS5_IJSC_SC_SC_EEENS5_IJNSA_ILi0EEESY_SY_EEEEENS5_IJNS4_10UnderscoreES11_S11_EEEEENS4_18SM100_TMA_2SM_LOADENS4_14ComposedLayoutINS4_7SwizzleILi2ELi4ELi3EEENS4_18smem_ptr_flag_bitsILi8EEENSW_INS5_IJNSA_ILi8EEESG_EEENS5_IJSG_SC_EEEEEEEvNS4_8identityES14_S1E_vS1F_EENS_8epilogue10collective18CollectiveEpilogueINS1H_23Sm100TmaWarpSpecializedILi4ELi2ELi64ELb0ELb0EEEJNS5_IJNSA_ILi128EEESF_SG_EEENS5_IJNSW_IS1M_SC_EENSW_ISG_SC_EEEEESI_SJ_SI_SJ_NS1H_6fusion15FusionCallbacksIS1L_NS1R_17LinearCombinationISI_fSI_fLNS_15FloatRoundStyleE2EEES1N_S1Q_JEEENS4_5SM1004TMEM4LOAD26SM100_TMEM_LOAD_32dp32b64xENS4_13SM90_TMA_LOADES1E_NS4_39AutoVectorizingCopyWithAssumedAlignmentILi128EEENS4_14SM90_TMA_STOREES1E_S23_S23_EEEvvEEEEvNT_6ParamsE,@function
        .size           _ZN7cutlass13device_kernelINS_4gemm6kernel13GemmUniversalIN4cute5tupleIJiiiiEEENS1_10collective13CollectiveMmaINS1_35MainloopSm100TmaUmmaWarpSpecializedILi11ELi2ELi2ENS5_IJNS4_1CILi2EEENSA_ILi1EEESC_EEEEENS5_IJNSA_ILi256EEESF_NSA_ILi64EEEEEENS_12float_e4m3_tENS5_IJlSC_lEEESI_SJ_NS4_8TiledMMAINS4_8MMA_AtomIJNS4_10MMA_TraitsINS4_25SM100_MMA_F8F6F4_2x1SM_SSEJSI_SI_fSF_SF_NS4_17integral_constantINS4_4UMMA5MajorELSQ_0EEESR_NSO_INSP_7ScaleInELSS_0EEEST_EEEEEENS4_6LayoutINS5_IJSC_SC_SC_EEENS5_IJNSA_ILi0EEESY_SY_EEEEENS5_IJNS4_10UnderscoreES11_S11_EEEEENS4_18SM100_TMA_2SM_LOADENS4_14ComposedLayoutINS4_7SwizzleILi2ELi4ELi3EEENS4_18smem_ptr_flag_bitsILi8EEENSW_INS5_IJNSA_ILi8EEESG_EEENS5_IJSG_SC_EEEEEEEvNS4_8identityES14_S1E_vS1F_EENS_8epilogue10collective18CollectiveEpilogueINS1H_23Sm100TmaWarpSpecializedILi4ELi2ELi64ELb0ELb0EEEJNS5_IJNSA_ILi128EEESF_SG_EEENS5_IJNSW_IS1M_SC_EENSW_ISG_SC_EEEEESI_SJ_SI_SJ_NS1H_6fusion15FusionCallbacksIS1L_NS1R_17LinearCombinationISI_fSI_fLNS_15FloatRoundStyleE2EEES1N_S1Q_JEEENS4_5SM1004TMEM4LOAD26SM100_TMEM_LOAD_32dp32b64xENS4_13SM90_TMA_LOADES1E_NS4_39AutoVectorizingCopyWithAssumedAlignmentILi128EEENS4_14SM90_TMA_STOREES1E_S23_S23_EEEvvEEEEvNT_6ParamsE,(.L_x_210 - _ZN7cutlass13device_kernelINS_4gemm6kernel13GemmUniversalIN4cute5tupleIJiiiiEEENS1_10collective13CollectiveMmaINS1_35MainloopSm100TmaUmmaWarpSpecializedILi11ELi2ELi2ENS5_IJNS4_1CILi2EEENSA_ILi1EEESC_EEEEENS5_IJNSA_ILi256EEESF_NSA_ILi64EEEEEENS_12float_e4m3_tENS5_IJlSC_lEEESI_SJ_NS4_8TiledMMAINS4_8MMA_AtomIJNS4_10MMA_TraitsINS4_25SM100_MMA_F8F6F4_2x1SM_SSEJSI_SI_fSF_SF_NS4_17integral_constantINS4_4UMMA5MajorELSQ_0EEESR_NSO_INSP_7ScaleInELSS_0EEEST_EEEEEENS4_6LayoutINS5_IJSC_SC_SC_EEENS5_IJNSA_ILi0EEESY_SY_EEEEENS5_IJNS4_10UnderscoreES11_S11_EEEEENS4_18SM100_TMA_2SM_LOADENS4_14ComposedLayoutINS4_7SwizzleILi2ELi4ELi3EEENS4_18smem_ptr_flag_bitsILi8EEENSW_INS5_IJNSA_ILi8EEESG_EEENS5_IJSG_SC_EEEEEEEvNS4_8identityES14_S1E_vS1F_EENS_8epilogue10collective18CollectiveEpilogueINS1H_23Sm100TmaWarpSpecializedILi4ELi2ELi64ELb0ELb0EEEJNS5_IJNSA_ILi128EEESF_SG_EEENS5_IJNSW_IS1M_SC_EENSW_ISG_SC_EEEEESI_SJ_SI_SJ_NS1H_6fusion15FusionCallbacksIS1L_NS1R_17LinearCombinationISI_fSI_fLNS_15FloatRoundStyleE2EEES1N_S1Q_JEEENS4_5SM1004TMEM4LOAD26SM100_TMEM_LOAD_32dp32b64xENS4_13SM90_TMA_LOADES1E_NS4_39AutoVectorizingCopyWithAssumedAlignmentILi128EEENS4_14SM90_TMA_STOREES1E_S23_S23_EEEvvEEEEvNT_6ParamsE)
        .other          _ZN7cutlass13device_kernelINS_4gemm6kernel13GemmUniversalIN4cute5tupleIJiiiiEEENS1_10collective13CollectiveMmaINS1_35MainloopSm100TmaUmmaWarpSpecializedILi11ELi2ELi2ENS5_IJNS4_1CILi2EEENSA_ILi1EEESC_EEEEENS5_IJNSA_ILi256EEESF_NSA_ILi64EEEEEENS_12float_e4m3_tENS5_IJlSC_lEEESI_SJ_NS4_8TiledMMAINS4_8MMA_AtomIJNS4_10MMA_TraitsINS4_25SM100_MMA_F8F6F4_2x1SM_SSEJSI_SI_fSF_SF_NS4_17integral_constantINS4_4UMMA5MajorELSQ_0EEESR_NSO_INSP_7ScaleInELSS_0EEEST_EEEEEENS4_6LayoutINS5_IJSC_SC_SC_EEENS5_IJNSA_ILi0EEESY_SY_EEEEENS5_IJNS4_10UnderscoreES11_S11_EEEEENS4_18SM100_TMA_2SM_LOADENS4_14ComposedLayoutINS4_7SwizzleILi2ELi4ELi3EEENS4_18smem_ptr_flag_bitsILi8EEENSW_INS5_IJNSA_ILi8EEESG_EEENS5_IJSG_SC_EEEEEEEvNS4_8identityES14_S1E_vS1F_EENS_8epilogue10collective18CollectiveEpilogueINS1H_23Sm100TmaWarpSpecializedILi4ELi2ELi64ELb0ELb0EEEJNS5_IJNSA_ILi128EEESF_SG_EEENS5_IJNSW_IS1M_SC_EENSW_ISG_SC_EEEEESI_SJ_SI_SJ_NS1H_6fusion15FusionCallbacksIS1L_NS1R_17LinearCombinationISI_fSI_fLNS_15FloatRoundStyleE2EEES1N_S1Q_JEEENS4_5SM1004TMEM4LOAD26SM100_TMEM_LOAD_32dp32b64xENS4_13SM90_TMA_LOADES1E_NS4_39AutoVectorizingCopyWithAssumedAlignmentILi128EEENS4_14SM90_TMA_STOREES1E_S23_S23_EEEvvEEEEvNT_6ParamsE,@"STO_CUDA_ENTRY STV_DEFAULT"
_ZN7cutlass13device_kernelINS_4gemm6kernel13GemmUniversalIN4cute5tupleIJiiiiEEENS1_10collective13CollectiveMmaINS1_35MainloopSm100TmaUmmaWarpSpecializedILi11ELi2ELi2ENS5_IJNS4_1CILi2EEENSA_ILi1EEESC_EEEEENS5_IJNSA_ILi256EEESF_NSA_ILi64EEEEEENS_12float_e4m3_tENS5_IJlSC_lEEESI_SJ_NS4_8TiledMMAINS4_8MMA_AtomIJNS4_10MMA_TraitsINS4_25SM100_MMA_F8F6F4_2x1SM_SSEJSI_SI_fSF_SF_NS4_17integral_constantINS4_4UMMA5MajorELSQ_0EEESR_NSO_INSP_7ScaleInELSS_0EEEST_EEEEEENS4_6LayoutINS5_IJSC_SC_SC_EEENS5_IJNSA_ILi0EEESY_SY_EEEEENS5_IJNS4_10UnderscoreES11_S11_EEEEENS4_18SM100_TMA_2SM_LOADENS4_14ComposedLayoutINS4_7SwizzleILi2ELi4ELi3EEENS4_18smem_ptr_flag_bitsILi8EEENSW_INS5_IJNSA_ILi8EEESG_EEENS5_IJSG_SC_EEEEEEEvNS4_8identityES14_S1E_vS1F_EENS_8epilogue10collective18CollectiveEpilogueINS1H_23Sm100TmaWarpSpecializedILi4ELi2ELi64ELb0ELb0EEEJNS5_IJNSA_ILi128EEESF_SG_EEENS5_IJNSW_IS1M_SC_EENSW_ISG_SC_EEEEESI_SJ_SI_SJ_NS1H_6fusion15FusionCallbacksIS1L_NS1R_17LinearCombinationISI_fSI_fLNS_15FloatRoundStyleE2EEES1N_S1Q_JEEENS4_5SM1004TMEM4LOAD26SM100_TMEM_LOAD_32dp32b64xENS4_13SM90_TMA_LOADES1E_NS4_39AutoVectorizingCopyWithAssumedAlignmentILi128EEENS4_14SM90_TMA_STOREES1E_S23_S23_EEEvvEEEEvNT_6ParamsE:
[----:B------:R-:W1:Y:S01]  /*0000*/  LDC R1, c[0x0][0x37c] ;  /* 0x0000df00ff017b82 */ /* 0x000e620000000800 */
[----:B------:R-:W2:Y:S01]  /*0010*/  S2R R185, SR_TID.X ;  /* 0x0000000000b97919 */ /* 0x000ea20000002100 */
[----:B------:R-:W3:Y:S06]  /*0020*/  LDCU.64 UR6, c[0x0][0x890] ;  /* 0x00011200ff0677ac */ /* 0x000eec0008000a00 */
[----:B------:R-:W4:Y:S01]  /*0030*/  S2UR UR37, SR_CgaCtaId ;  /* 0x00000000002579c3 */ /* 0x000f220000008800 */
[----:B------:R-:W-:Y:S02]  /*0040*/  PRMT R171, RZ, 0x7610, R171 ;  /* 0x00007610ffab7816 */ /* 0x000fe400000000ab */
[----:B------:R-:W-:Y:S01]  /*0050*/  ELECT P1, URZ, PT ;  /* 0x0000000000ff782f */ /* 0x000fe20003820000 */
[----:B------:R-:W1:Y:S01]  /*0060*/  LDCU.64 UR46, c[0x0][0x358] ;  /* 0x00006b00ff2e77ac */ /* 0x000e620008000a00 */
[----:B---3--:R-:W-:-:S04]  /*0070*/  UISETP.NE.U32.AND UP0, UPT, UR6, URZ, UPT ;  /* 0x000000ff0600728c */ /* 0x008fc8000bf05070 */
[----:B------:R-:W-:Y:S02]  /*0080*/  UISETP.NE.AND.EX UP0, UPT, UR7, URZ, UPT, UP0 ;  /* 0x000000ff0700728c */ /* 0x000fe4000bf05300 */
[----:B----4-:R-:W-:Y:S02]  /*0090*/  ULOP3.LUT UR5, UR37, 0x1, URZ, 0xc0, !UPT ;  /* 0x0000000125057892 */ /* 0x010fe4000f8ec0ff */
[----:B------:R-:W-:Y:S01]  /*00a0*/  ULOP3.LUT UR4, UR37, 0x1, URZ, 0x3c, !UPT ;  /* 0x0000000125047892 */ /* 0x000fe2000f8e3cff */
[----:B--2---:R-:W-:-:S05]  /*00b0*/  SHF.R.U32.HI R173, RZ, 0x5, R185 ;  /* 0x00000005ffad7819 */ /* 0x004fca00000116b9 */
[----:B------:R-:W2:Y:S02]  /*00c0*/  SHFL.IDX PT, R0, R173, RZ, 0x1f ;  /* 0x00001fffad007589 */ /* 0x000ea400000e0000 */
[----:B--2---:R-:W-:Y:S01]  /*00d0*/  R2UR UR10, R0 ;  /* 0x00000000000a72ca */ /* 0x004fe200000e0000 */
[----:B-1----:R-:W-:-:S14]  /*00e0*/  BRA.U UP0, `(.L_x_0) ;  /* 0x00000001002c7547 */ /* 0x002fdc000b800000 */
[----:B------:R-:W1:Y:S02]  /*00f0*/  LDCU.64 UR8, c[0x0][0x888] ;  /* 0x00011100ff0877ac */ /* 0x000e640008000a00 */
[----:B-1----:R-:W-:-:S04]  /*0100*/  UISETP.NE.U32.AND UP0, UPT, UR8, URZ, UPT ;  /* 0x000000ff0800728c */ /* 0x002fc8000bf05070 */
[----:B------:R-:W-:-:S09]  /*0110*/  UISETP.NE.AND.EX UP0, UPT, UR9, URZ, UPT, UP0 ;  /* 0x000000ff0900728c */ /* 0x000fd2000bf05300 */
[----:B------:R-:W-:Y:S05]  /*0120*/  BRA.U !UP0, `(.L_x_1) ;  /* 0x0000000108107547 */ /* 0x000fea000b800000 */
[----:B------:R-:W1:Y:S02]  /*0130*/  LDC.64 R2, c[0x0][0x888] ;  /* 0x00022200ff027b82 */ /* 0x000e640000000a00 */
[----:B-1----:R1:W5:Y:S01]  /*0140*/  LDG.E R81, desc[UR46][R2.64] ;  /* 0x0000002e02517981 */ /* 0x002362000c1e1900 */
[----:B------:R-:W-:Y:S01]  /*0150*/  HFMA2 R171, -RZ, RZ, 0, 5.9604644775390625e-08 ;  /* 0x00000001ffab7431 */ /* 0x000fe200000001ff */
[----:B------:R-:W-:Y:S05]  /*0160*/  BRA `(.L_x_0) ;  /* 0x00000000000c7947 */ /* 0x000fea0003800000 */
.L_x_1:
[----:B------:R-:W1:Y:S01]  /*0170*/  LDCU UR8, c[0x0][0x880] ;  /* 0x00011000ff0877ac */ /* 0x000e620008000800 */
[----:B------:R-:W-:Y:S01]  /*0180*/  HFMA2 R171, -RZ, RZ, 0, 5.9604644775390625e-08 ;  /* 0x00000001ffab7431 */ /* 0x000fe200000001ff */
[----:B-1----:R-:W-:-:S07]  /*0190*/  MOV R81, UR8 ;  /* 0x0000000800517c02 */ /* 0x002fce0008000f00 */
.L_x_0:
[----:B------:R-:W2:Y:S02]  /*01a0*/  LDCU.64 UR8, c[0x0][0x8b0] ;  /* 0x00011600ff0877ac */ /* 0x000ea40008000a00 */
[----:B--2---:R-:W-:-:S04]  /*01b0*/  UISETP.NE.U32.AND UP0, UPT, UR8, URZ, UPT ;  /* 0x000000ff0800728c */ /* 0x004fc8000bf05070 */
[----:B------:R-:W-:-:S09]  /*01c0*/  UISETP.NE.AND.EX UP0, UPT, UR9, URZ, UPT, UP0 ;  /* 0x000000ff0900728c */ /* 0x000fd2000bf05300 */
[----:B------:R-:W-:Y:S05]  /*01d0*/  BRA.U UP0, `(.L_x_2) ;  /* 0x0000000100247547 */ /* 0x000fea000b800000 */
[----:B------:R-:W2:Y:S02]  /*01e0*/  LDCU.64 UR8, c[0x0][0x8a8] ;  /* 0x00011500ff0877ac */ /* 0x000ea40008000a00 */
[----:B--2---:R-:W-:-:S04]  /*01f0*/  UISETP.NE.U32.AND UP0, UPT, UR8, URZ, UPT ;  /* 0x000000ff0800728c */ /* 0x004fc8000bf05070 */
[----:B------:R-:W-:-:S09]  /*0200*/  UISETP.NE.AND.EX UP0, UPT, UR9, URZ, UPT, UP0 ;  /* 0x000000ff0900728c */ /* 0x000fd2000bf05300 */
[----:B------:R-:W-:Y:S05]  /*0210*/  BRA.U !UP0, `(.L_x_3) ;  /* 0x00000001080c7547 */ /* 0x000fea000b800000 */
[----:B------:R-:W2:Y:S02]  /*0220*/  LDC.64 R78, c[0x0][0x8a8] ;  /* 0x00022a00ff4e7b82 */ /* 0x000ea40000000a00 */
[----:B--2---:R2:W5:Y:S01]  /*0230*/  LDG.E R78, desc[UR46][R78.64] ;  /* 0x0000002e4e4e7981 */ /* 0x004562000c1e1900 */
[----:B------:R-:W-:Y:S05]  /*0240*/  BRA `(.L_x_2) ;  /* 0x0000000000087947 */ /* 0x000fea0003800000 */
.L_x_3:
[----:B------:R-:W2:Y:S02]  /*0250*/  LDCU UR8, c[0x0][0x8a0] ;  /* 0x00011400ff0877ac */ /* 0x000ea40008000800 */
[----:B--2---:R-:W-:Y:S02]  /*0260*/  MOV R78, UR8 ;  /* 0x00000008004e7c02 */ /* 0x004fe40008000f00 */
.L_x_2:
[----:B------:R-:W-:Y:S01]  /*0270*/  IMAD.U32 R0, RZ, RZ, UR10 ;  /* 0x0000000aff007e24 */ /* 0x000fe2000f8e00ff */
[----:B------:R-:W-:Y:S04]  /*0280*/  BSSY.RECONVERGENT B0, `(.L_x_4) ;  /* 0x000000c000007945 */ /* 0x000fe80003800200 */
[C---:B------:R-:W-:Y:S02]  /*0290*/  ISETP.NE.OR P2, PT, R0.reuse, 0x1, !P1 ;  /* 0x000000010000780c */ /* 0x040fe40004f45670 */
[----:B------:R-:W-:-:S11]  /*02a0*/  ISETP.NE.OR P0, PT, R0, 0x3, !P1 ;  /* 0x000000030000780c */ /* 0x000fd60004f05670 */
[----:B------:R-:W-:Y:S05]  /*02b0*/  @P2 BRA `(.L_x_5) ;  /* 0x0000000000202947 */ /* 0x000fea0003800000 */
[----:B------:R-:W3:Y:S02]  /*02c0*/  LDCU.64 UR8, c[0x0][0x348] ;  /* 0x00006900ff0877ac */ /* 0x000ee40008000a00 */
[----:B---3--:R-:W-:Y:S02]  /*02d0*/  UIADD3 UR12, UP1, UPT, UR8, 0x80, URZ ;  /* 0x00000080080c7890 */ /* 0x008fe4000ff3e0ff */
[----:B------:R-:W-:Y:S02]  /*02e0*/  UIADD3 UR8, UP0, UPT, UR8, 0x180, URZ ;  /* 0x0000018008087890 */ /* 0x000fe4000ff1e0ff */
[----:B------:R-:W-:Y:S02]  /*02f0*/  UIADD3.X UR13, UPT, UPT, URZ, UR9, URZ, UP1, !UPT ;  /* 0x00000009ff0d7290 */ /* 0x000fe40008ffe4ff */
[----:B------:R-:W-:-:S07]  /*0300*/  UIADD3.X UR9, UPT, UPT, URZ, UR9, URZ, UP0, !UPT ;  /* 0x00000009ff097290 */ /* 0x000fce00087fe4ff */
[----:B------:R3:W-:Y:S02]  /*0310*/  UTMACCTL.PF [UR12] ;  /* 0x000000000c0079b9 */ /* 0x0007e40008040000 */
[----:B------:R3:W-:Y:S02]  /*0320*/  UTMACCTL.PF [UR8] ;  /* 0x00000000080079b9 */ /* 0x0007e40008040000 */
[----:B---3--:R-:W-:Y:S01]  /*0330*/  NOP ;  /* 0x0000000000007918 */ /* 0x008fe20000000000 */
.L_x_5:
[----:B------:R-:W-:Y:S05]  /*0340*/  BSYNC.RECONVERGENT B0 ;  /* 0x0000000000007941 */ /* 0x000fea0003800200 */
.L_x_4:
[----:B------:R-:W-:Y:S04]  /*0350*/  BSSY.RECONVERGENT B0, `(.L_x_6) ;  /* 0x000000a000007945 */ /* 0x000fe80003800200 */
        /* <DEDUP_REMOVED lines=9> */
.L_x_7:
[----:B------:R-:W-:Y:S05]  /*03f0*/  BSYNC.RECONVERGENT B0 ;  /* 0x0000000000007941 */ /* 0x000fea0003800200 */
.L_x_6:
[----:B------:R-:W3:Y:S01]  /*0400*/  LDCU.64 UR8, c[0x0][0x888] ;  /* 0x00011100ff0877ac */ /* 0x000ee20008000a00 */
[----:B------:R-:W-:Y:S02]  /*0410*/  UISETP.EQ.U32.AND UP1, UPT, UR6, URZ, UPT ;  /* 0x000000ff0600728c */ /* 0x000fe4000bf22070 */
[----:B------:R-:W-:Y:S02]  /*0420*/  UPLOP3.LUT UP5, UPT, UPT, UPT, UPT, 0x80, 0x8 ;  /* 0x000000000008789c */ /* 0x000fe40003faf070 */
[----:B---3--:R-:W-:-:S04]  /*0430*/  UISETP.NE.U32.AND UP0, UPT, UR8, URZ, UPT ;  /* 0x000000ff0800728c */ /* 0x008fc8000bf05070 */
[----:B------:R-:W-:-:S04]  /*0440*/  UISETP.NE.AND.EX UP0, UPT, UR9, URZ, UPT, UP0 ;  /* 0x000000ff0900728c */ /* 0x000fc8000bf05300 */
[----:B------:R-:W-:-:S04]  /*0450*/  UISETP.EQ.OR.EX UP2, UPT, UR7, URZ, !UP0, UP1 ;  /* 0x000000ff0700728c */ /* 0x000fc8000c742710 */
[----:B------:R-:W-:-:S05]  /*0460*/  UP2UR UR50, UPR, URZ, 0x4 ;  /* 0x00000004ff327883 */ /* 0x000fca0008000000 */
[----:B------:R-:W-:Y:S07]  /*0470*/  BRA.U !UP2, `(.L_x_8) ;  /* 0x000000010a207547 */ /* 0x000fee000b800000 */
[----:B------:R-:W-:Y:S01]  /*0480*/  UISETP.NE.U32.AND UP2, UPT, UR6, URZ, UPT ;  /* 0x000000ff0600728c */ /* 0x000fe2000bf45070 */
[----:B-----5:R-:W-:Y:S01]  /*0490*/  FSETP.NEU.AND P0, PT, R81, RZ, PT ;  /* 0x000000ff5100720b */ /* 0x020fe20003f0d000 */
[----:B------:R-:W-:Y:S02]  /*04a0*/  USEL UR6, URZ, 0xffffffff, UP0 ;  /* 0xffffffffff067887 */ /* 0x000fe40008000000 */
[----:B------:R-:W-:-:S10]  /*04b0*/  UISETP.NE.AND.EX UP2, UPT, UR7, URZ, UPT, UP2 ;  /* 0x000000ff0700728c */ /* 0x000fd4000bf45320 */
[----:B------:R-:W-:Y:S01]  /*04c0*/  VOTEU.ANY UP1, P0 ;  /* 0x0000000000ff7886 */ /* 0x000fe20000020100 */
[----:B------:R-:W-:-:S04]  /*04d0*/  @!UP2 USEL UR6, URZ, 0xffffffff, UP1 ;  /* 0xffffffffff06a887 */ /* 0x000fc80008800000 */
[----:B------:R-:W-:-:S04]  /*04e0*/  ULOP3.LUT UR6, UR6, 0x1, URZ, 0xc0, !UPT ;  /* 0x0000000106067892 */ /* 0x000fc8000f8ec0ff */
[----:B------:R-:W-:-:S11]  /*04f0*/  UISETP.NE.U32.AND UP5, UPT, UR6, 0x1, UPT ;  /* 0x000000010600788c */ /* 0x000fd6000bfa5070 */
.L_x_8:
[----:B------:R-:W3:Y:S01]  /*0500*/  SHFL.IDX PT, R0, R173, RZ, 0x1f ;  /* 0x00001fffad007589 */ /* 0x000ee200000e0000 */
[----:B------:R-:W-:-:S04]  /*0510*/  UISETP.NE.AND UP1, UPT, UR10, 0x2, UPT ;  /* 0x000000020a00788c */ /* 0x000fc8000bf25270 */
[----:B------:R-:W-:Y:S02]  /*0520*/  UISETP.EQ.AND UP2, UPT, UR5, URZ, !UP1 ;  /* 0x000000ff0500728c */ /* 0x000fe4000cf42270 */
[----:B------:R-:W-:-:S04]  /*0530*/  USEL UR6, URZ, 0x1, UP1 ;  /* 0x00000001ff067887 */ /* 0x000fc80008800000 */
[----:B------:R-:W-:Y:S02]  /*0540*/  PLOP3.LUT P5, PT, P1, PT, UP2, 0x80, 0x8 ;  /* 0x000000000008781c */ /* 0x000fe40000faf028 */
[----:B---3--:R-:W-:-:S13]  /*0550*/  ISETP.NE.AND P0, PT, R0, RZ, PT ;  /* 0x000000ff0000720c */ /* 0x008fda0003f05270 */
[----:B------:R-:W-:Y:S05]  /*0560*/  @P0 BRA `(.L_x_9) ;  /* 0x0000000000880947 */ /* 0x000fea0003800000 */
[----:B------:R-:W-:Y:S01]  /*0570*/  ELECT P0, URZ, PT ;  /* 0x0000000000ff782f */ /* 0x000fe20003800000 */
[----:B------:R-:W-:-:S12]  /*0580*/  BSSY.RECONVERGENT B0, `(.L_x_9) ;  /* 0x0000020000007945 */ /* 0x000fd80003800200 */
[----:B------:R-:W-:Y:S05]  /*0590*/  @!P0 BRA `(.L_x_10) ;  /* 0x0000000000788947 */ /* 0x000fea0003800000 */
[----:B------:R-:W-:Y:S01]  /*05a0*/  UMOV UR8, 0x400 ;  /* 0x0000040000087882 */ /* 0x000fe20000000000 */
[----:B------:R-:W-:Y:S01]  /*05b0*/  UMOV UR7, 0x1 ;  /* 0x0000000100077882 */ /* 0x000fe20000000000 */
[----:B------:R-:W-:Y:S02]  /*05c0*/  ULEA UR8, UR37, UR8, 0x18 ;  /* 0x0000000825087291 */ /* 0x000fe4000f8ec0ff */
[----:B------:R-:W-:-:S04]  /*05d0*/  UIADD3 UR12, UPT, UPT, -UR7, 0x100000, URZ ;  /* 0x00100000070c7890 */ /* 0x000fc8000fffe1ff */
[----:B------:R-:W-:Y:S02]  /*05e0*/  USHF.L.U32 UR13, UR12, 0xb, URZ ;  /* 0x0000000b0c0d7899 */ /* 0x000fe400080006ff */
[----:B------:R-:W-:Y:S01]  /*05f0*/  USHF.L.U32 UR12, UR12, 0x1, URZ ;  /* 0x000000010c0c7899 */ /* 0x000fe200080006ff */
[----:B------:R-:W3:Y:S11]  /*0600*/  FENCE.VIEW.ASYNC.S ;  /* 0x00000000000073c6 */ /* 0x000ef60000000000 */
[----:B---3--:R3:W4:Y:S01]  /*0610*/  SYNCS.EXCH.64 URZ, [UR8], UR12 ;  /* 0x0000000c08ff75b2 */ /* 0x0087220008000100 */
[----:B------:R3:W1:Y:S01]  /*0620*/  SYNCS.EXCH.64 URZ, [UR8+0x58], UR12 ;  /* 0x0000580c08ff75b2 */ /* 0x0006620008000100 */
        /* <DEDUP_REMOVED lines=19> */
[----:B------:R3:W1:Y:S02]  /*0760*/  SYNCS.EXCH.64 URZ, [UR8+0xa8], UR12 ;  /* 0x0000a80c08ff75b2 */ /* 0x0006640008000100 */
[----:B---3--:R-:W-:Y:S01]  /*0770*/  NOP ;  /* 0x0000000000007918 */ /* 0x008fe20000000000 */
.L_x_10:
[----:B------:R-:W-:Y:S05]  /*0780*/  BSYNC.RECONVERGENT B0 ;  /* 0x0000000000007941 */ /* 0x000fea0003800200 */
.L_x_9:
[----:B------:R-:W3:Y:S01]  /*0790*/  SHFL.IDX PT, R0, R173, RZ, 0x1f ;  /* 0x00001fffad007589 */ /* 0x000ee200000e0000 */
[----:B------:R-:W-:Y:S01]  /*07a0*/  NOP ;  /* 0x0000000000007918 */ /* 0x000fe20000000000 */
[----:B---3--:R-:W-:-:S13]  /*07b0*/  ISETP.NE.AND P0, PT, R0, 0x1, PT ;  /* 0x000000010000780c */ /* 0x008fda0003f05270 */
[----:B------:R-:W-:Y:S05]  /*07c0*/  @P0 BRA `(.L_x_11) ;  /* 0x0000000000540947 */ /* 0x000fea0003800000 */
[----:B------:R-:W-:Y:S01]  /*07d0*/  UMOV UR9, 0x400 ;  /* 0x0000040000097882 */ /* 0x000fe20000000000 */
[----:B------:R-:W-:Y:S01]  /*07e0*/  UMOV UR8, 0x20 ;  /* 0x0000002000087882 */ /* 0x000fe20000000000 */
[----:B------:R-:W-:Y:S01]  /*07f0*/  UMOV UR7, 0x80 ;  /* 0x0000008000077882 */ /* 0x000fe20000000000 */
[----:B------:R-:W-:Y:S02]  /*0800*/  ULEA UR9, UR37, UR9, 0x18 ;  /* 0x0000000925097291 */ /* 0x000fe4000f8ec0ff */
[----:B------:R-:W-:-:S04]  /*0810*/  UIADD3 UR12, UPT, UPT, -UR8, 0x100000, URZ ;  /* 0x00100000080c7890 */ /* 0x000fc8000fffe1ff */
[----:B------:R-:W-:Y:S02]  /*0820*/  USHF.L.U32 UR13, UR12, 0xb, URZ ;  /* 0x0000000b0c0d7899 */ /* 0x000fe400080006ff */
[----:B------:R-:W-:Y:S02]  /*0830*/  USHF.L.U32 UR12, UR12, 0x1, URZ ;  /* 0x000000010c0c7899 */ /* 0x000fe400080006ff */
[----:B------:R-:W-:-:S04]  /*0840*/  UIADD3 UR14, UPT, UPT, -UR7, 0x100000, URZ ;  /* 0x00100000070e7890 */ /* 0x000fc8000fffe1ff */
[----:B------:R-:W-:Y:S02]  /*0850*/  USHF.L.U32 UR15, UR14, 0xb, URZ ;  /* 0x0000000b0e0f7899 */ /* 0x000fe400080006ff */
[----:B------:R-:W-:Y:S01]  /*0860*/  USHF.L.U32 UR14, UR14, 0x1, URZ ;  /* 0x000000010e0e7899 */ /* 0x000fe200080006ff */
[----:B------:R-:W-:Y:S01]  /*0870*/  ELECT P0, URZ, PT ;  /* 0x0000000000ff782f */ /* 0x000fe20003800000 */
[----:B------:R-:W3:Y:S02]  /*0880*/  FENCE.VIEW.ASYNC.S ;  /* 0x00000000000073c6 */ /* 0x000ee40000000000 */
[----:B---3--:R3:W1:Y:S08]  /*0890*/  SYNCS.EXCH.64 URZ, [UR9+0xb0], UR12 ;  /* 0x0000b00c09ff75b2 */ /* 0x0086700008000100 */
[----:B------:R3:W1:Y:S01]  /*08a0*/  SYNCS.EXCH.64 URZ, [UR9+0xd0], UR14 ;  /* 0x0000d00e09ff75b2 */ /* 0x0006620008000100 */
[----:B------:R3:W1:Y:S01]  /*08b0*/  SYNCS.EXCH.64 URZ, [UR9+0xb8], UR12 ;  /* 0x0000b80c09ff75b2 */ /* 0x0006620008000100 */
[----:B------:R3:W1:Y:S01]  /*08c0*/  SYNCS.EXCH.64 URZ, [UR9+0xd8], UR14 ;  /* 0x0000d80e09ff75b2 */ /* 0x0006620008000100 */
[----:B------:R3:W1:Y:S01]  /*08d0*/  SYNCS.EXCH.64 URZ, [UR9+0xc0], UR12 ;  /* 0x0000c00c09ff75b2 */ /* 0x0006620008000100 */
[----:B------:R3:W1:Y:S01]  /*08e0*/  SYNCS.EXCH.64 URZ, [UR9+0xe0], UR14 ;  /* 0x0000e00e09ff75b2 */ /* 0x0006620008000100 */
[----:B------:R3:W1:Y:S01]  /*08f0*/  SYNCS.EXCH.64 URZ, [UR9+0xc8], UR12 ;  /* 0x0000c80c09ff75b2 */ /* 0x0006620008000100 */
[----:B------:R3:W1:Y:S01]  /*0900*/  SYNCS.EXCH.64 URZ, [UR9+0xe8], UR14 ;  /* 0x0000e80e09ff75b2 */ /* 0x0006620008000100 */
[----:B------:R-:W-:Y:S01]  /*0910*/  NOP ;  /* 0x0000000000007918 */ /* 0x000fe20000000000 */
.L_x_11:
[----:B------:R-:W2:Y:S01]  /*0920*/  SHFL.IDX PT, R0, R173, RZ, 0x1f ;  /* 0x00001fffad007589 */ /* 0x000ea200000e0000 */
[----:B------:R-:W-:Y:S01]  /*0930*/  NOP ;  /* 0x0000000000007918 */ /* 0x000fe20000000000 */
[----:B--2---:R-:W-:-:S13]  /*0940*/  ISETP.NE.AND P0, PT, R0, 0x3, PT ;  /* 0x000000030000780c */ /* 0x004fda0003f05270 */
[----:B------:R-:W-:Y:S05]  /*0950*/  @P0 BRA `(.L_x_12) ;  /* 0x00000000002c0947 */ /* 0x000fea0003800000 */
[----:B------:R-:W-:Y:S01]  /*0960*/  UMOV UR8, 0x400 ;  /* 0x0000040000087882 */ /* 0x000fe20000000000 */
[----:B------:R-:W-:Y:S01]  /*0970*/  UMOV UR7, 0x20 ;  /* 0x0000002000077882 */ /* 0x000fe20000000000 */
[----:B------:R-:W-:Y:S02]  /*0980*/  ULEA UR8, UR37, UR8, 0x18 ;  /* 0x0000000825087291 */ /* 0x000fe4000f8ec0ff */
[----:B---3--:R-:W-:-:S04]  /*0990*/  UIADD3 UR12, UPT, UPT, -UR7, 0x100000, URZ ;  /* 0x00100000070c7890 */ /* 0x008fc8000fffe1ff */
[----:B------:R-:W-:Y:S02]  /*09a0*/  USHF.L.U32 UR13, UR12, 0xb, URZ ;  /* 0x0000000b0c0d7899 */ /* 0x000fe400080006ff */
[----:B------:R-:W-:Y:S01]  /*09b0*/  USHF.L.U32 UR12, UR12, 0x1, URZ ;  /* 0x000000010c0c7899 */ /* 0x000fe200080006ff */
[----:B------:R-:W-:Y:S01]  /*09c0*/  ELECT P0, URZ, PT ;  /* 0x0000000000ff782f */ /* 0x000fe20003800000 */
[----:B------:R-:W2:Y:S10]  /*09d0*/  FENCE.VIEW.ASYNC.S ;  /* 0x00000000000073c6 */ /* 0x000eb40000000000 */
[----:B--2---:R2:W3:Y:S01]  /*09e0*/  SYNCS.EXCH.64 URZ, [UR8+0xf0], UR12 ;  /* 0x0000f00c08ff75b2 */ /* 0x0044e20008000100 */
[----:B------:R2:W1:Y:S01]  /*09f0*/  SYNCS.EXCH.64 URZ, [UR8+0xf8], UR12 ;  /* 0x0000f80c08ff75b2 */ /* 0x0004620008000100 */
[----:B------:R-:W-:Y:S01]  /*0a00*/  NOP ;  /* 0x0000000000007918 */ /* 0x000fe20000000000 */
.L_x_12:
[----:B------:R-:W4:Y:S01]  /*0a10*/  SHFL.IDX PT, R0, R173, RZ, 0x1f ;  /* 0x00001fffad007589 */ /* 0x000f2200000e0000 */
[----:B------:R-:W-:Y:S01]  /*0a20*/  NOP ;  /* 0x0000000000007918 */ /* 0x000fe20000000000 */
[----:B----4-:R-:W-:-:S13]  /*0a30*/  ISETP.NE.AND P0, PT, R0, 0x4, PT ;  /* 0x000000040000780c */ /* 0x010fda0003f05270 */
[----:B------:R-:W-:Y:S05]  /*0a40*/  @P0 BRA `(.L_x_13) ;  /* 0x0000000000480947 */ /* 0x000fea0003800000 */
[----:B---3--:R-:W-:Y:S01]  /*0a50*/  UMOV UR9, 0x1e0 ;  /* 0x000001e000097882 */ /* 0x008fe20000000000 */
[----:B--2---:R-:W-:Y:S01]  /*0a60*/  UMOV UR8, 0x400 ;  /* 0x0000040000087882 */ /* 0x004fe20000000000 */
[----:B------:R-:W-:Y:S01]  /*0a70*/  USEL UR9, UR9, 0x1a0, UP5 ;  /* 0x000001a009097887 */ /* 0x000fe2000a800000 */
        /* <DEDUP_REMOVED lines=9> */
[----:B------:R-:W2:Y:S02]  /*0b10*/  FENCE.VIEW.ASYNC.S ;  /* 0x00000000000073c6 */ /* 0x000ea40000000000 */
[----:B--2---:R4:W2:Y:S08]  /*0b20*/  SYNCS.EXCH.64 URZ, [UR8+0x100], UR12 ;  /* 0x0001000c08ff75b2 */ /* 0x0048b00008000100 */
[----:B------:R4:W3:Y:S01]  /*0b30*/  SYNCS.EXCH.64 URZ, [UR8+0x110], UR14 ;  /* 0x0001100e08ff75b2 */ /* 0x0008e20008000100 */
[----:B------:R4:W1:Y:S01]  /*0b40*/  SYNCS.EXCH.64 URZ, [UR8+0x108], UR12 ;  /* 0x0001080c08ff75b2 */ /* 0x0008620008000100 */
[----:B------:R4:W1:Y:S02]  /*0b50*/  SYNCS.EXCH.64 URZ, [UR8+0x118], UR14 ;  /* 0x0001180e08ff75b2 */ /* 0x0008640008000100 */
[----:B----4-:R-:W-:Y:S01]  /*0b60*/  NOP ;  /* 0x0000000000007918 */ /* 0x010fe20000000000 */
.L_x_13:
[----:B------:R-:W4:Y:S01]  /*0b70*/  SHFL.IDX PT, R0, R173, RZ, 0x1f ;  /* 0x00001fffad007589 */ /* 0x000f2200000e0000 */
[----:B------:R-:W-:Y:S01]  /*0b80*/  NOP ;  /* 0x0000000000007918 */ /* 0x000fe20000000000 */
[----:B----4-:R-:W-:-:S13]  /*0b90*/  ISETP.NE.AND P0, PT, R0, 0x5, PT ;  /* 0x000000050000780c */ /* 0x010fda0003f05270 */
[----:B------:R-:W-:Y:S05]  /*0ba0*/  @P0 BRA `(.L_x_14) ;  /* 0x0000000000440947 */ /* 0x000fea0003800000 */
[----:B---3--:R-:W-:Y:S01]  /*0bb0*/  UMOV UR9, 0x400 ;  /* 0x0000040000097882 */ /* 0x008fe20000000000 */
[----:B--2---:R-:W-:Y:S01]  /*0bc0*/  UMOV UR8, 0x1 ;  /* 0x0000000100087882 */ /* 0x004fe20000000000 */
        /* <DEDUP_REMOVED lines=15> */
.L_x_14:
[----:B------:R-:W4:Y:S01]  /*0cc0*/  SHFL.IDX PT, R0, R173, RZ, 0x1f ;  /* 0x00001fffad007589 */ /* 0x000f2200000e0000 */
[----:B------:R-:W-:Y:S01]  /*0cd0*/  ISETP.NE.OR P1, PT, RZ, UR10, !P1 ;  /* 0x0000000aff007c0c */ /* 0x000fe2000cf25670 */
[----:B------:R-:W-:Y:S01]  /*0ce0*/  NOP ;  /* 0x0000000000007918 */ /* 0x000fe20000000000 */
[----:B----4-:R-:W-:-:S13]  /*0cf0*/  ISETP.NE.AND P0, PT, R0, 0x3, PT ;  /* 0x000000030000780c */ /* 0x010fda0003f05270 */
[----:B------:R-:W-:Y:S05]  /*0d00*/  @P0 BRA `(.L_x_15) ;  /* 0x0000000000340947 */ /* 0x000fea0003800000 */
[----:B--2---:R-:W-:Y:S01]  /*0d10*/  UMOV UR8, 0x400 ;  /* 0x0000040000087882 */ /* 0x004fe20000000000 */
[----:B------:R-:W-:Y:S01]  /*0d20*/  UMOV UR7, 0x20 ;  /* 0x0000002000077882 */ /* 0x000fe20000000000 */
[----:B------:R-:W-:Y:S02]  /*0d30*/  ULEA UR8, UR37, UR8, 0x18 ;  /* 0x0000000825087291 */ /* 0x000fe4000f8ec0ff */
[----:B---3--:R-:W-:-:S04]  /*0d40*/  UIADD3 UR12, UPT, UPT, -UR7, 0x100000, URZ ;  /* 0x00100000070c7890 */ /* 0x008fc8000fffe1ff */
[----:B------:R-:W-:Y:S02]  /*0d50*/  USHF.L.U32 UR13, UR12, 0xb, URZ ;  /* 0x0000000b0c0d7899 */ /* 0x000fe400080006ff */
[----:B------:R-:W-:Y:S01]  /*0d60*/  USHF.L.U32 UR12, UR12, 0x1, URZ ;  /* 0x000000010c0c7899 */ /* 0x000fe200080006ff */
[----:B------:R-:W-:Y:S01]  /*0d70*/  ELECT P0, URZ, PT ;  /* 0x0000000000ff782f */ /* 0x000fe20003800000 */
[----:B------:R-:W2:Y:S10]  /*0d80*/  FENCE.VIEW.ASYNC.S ;  /* 0x00000000000073c6 */ /* 0x000eb40000000000 */
[----:B--2---:R4:W2:Y:S01]  /*0d90*/  SYNCS.EXCH.64 URZ, [UR8+0x140], UR12 ;  /* 0x0001400c08ff75b2 */ /* 0x0048a20008000100 */
[----:B------:R4:W3:Y:S01]  /*0da0*/  SYNCS.EXCH.64 URZ, [UR8+0x150], UR12 ;  /* 0x0001500c08ff75b2 */ /* 0x0008e20008000100 */
[----:B------:R4:W1:Y:S01]  /*0db0*/  SYNCS.EXCH.64 URZ, [UR8+0x148], UR12 ;  /* 0x0001480c08ff75b2 */ /* 0x0008620008000100 */
[----:B------:R4:W1:Y:S02]  /*0dc0*/  SYNCS.EXCH.64 URZ, [UR8+0x158], UR12 ;  /* 0x0001580c08ff75b2 */ /* 0x0008640008000100 */
[----:B----4-:R-:W-:Y:S01]  /*0dd0*/  NOP ;  /* 0x0000000000007918 */ /* 0x010fe20000000000 */
.L_x_15:
[----:B------:R-:W-:Y:S01]  /*0de0*/  VOTEU.ALL UP1, P1 ;  /* 0x0000000000ff7886 */ /* 0x000fe20000820000 */
[----:B--2---:R-:W2:Y:S01]  /*0df0*/  LDCU UR8, c[0x0][0x36c] ;  /* 0x00006d80ff0877ac */ /* 0x004ea20008000800 */
[----:B------:R-:W-:Y:S01]  /*0e00*/  NOP ;  /* 0x0000000000007918 */ /* 0x000fe20000000000 */
[----:B------:R-:W-:Y:S01]  /*0e10*/  LOP3.LUT R10, R185, 0x1f, RZ, 0xc0, !PT ;  /* 0x0000001fb90a7812 */ /* 0x000fe200078ec0ff */
[----:B---3--:R-:W-:Y:S01]  /*0e20*/  UMOV UR12, 0x20 ;  /* 0x00000020000c7882 */ /* 0x008fe20000000000 */
[----:B------:R-:W-:Y:S01]  /*0e30*/  @!UP1 UMOV UR7, 0x400 ;  /* 0x0000040000079882 */ /* 0x000fe20000000000 */
[----:B------:R-:W-:-:S04]  /*0e40*/  @!UP1 UIADD3 UR12, UPT, UPT, -UR12, 0x100000, URZ ;  /* 0x001000000c0c9890 */ /* 0x000fc8000fffe1ff */
[----:B------:R-:W-:Y:S02]  /*0e50*/  @!UP1 USHF.L.U32 UR13, UR12, 0xb, URZ ;  /* 0x0000000b0c0d9899 */ /* 0x000fe400080006ff */
[----:B------:R-:W-:Y:S02]  /*0e60*/  @!UP1 USHF.L.U32 UR12, UR12, 0x1, URZ ;  /* 0x000000010c0c9899 */ /* 0x000fe400080006ff */
[----:B------:R-:W-:Y:S01]  /*0e70*/  @!UP1 ULEA UR7, UR37, UR7, 0x18 ;  /* 0x0000000725079291 */ /* 0x000fe2000f8ec0ff */
[----:B------:R-:W-:Y:S01]  /*0e80*/  VOTEU.ALL UP1, P1 ;  /* 0x0000000000ff7886 */ /* 0x000fe20000820000 */
[----:B------:R-:W-:Y:S01]  /*0e90*/  UISETP.NE.AND UP4, UPT, UR10, URZ, UPT ;  /* 0x000000ff0a00728c */ /* 0x000fe2000bf85270 */
[----:B------:R-:W3:Y:S09]  /*0ea0*/  FENCE.VIEW.ASYNC.S ;  /* 0x00000000000073c6 */ /* 0x000ef20000000000 */
[----:B---3--:R3:W4:Y:S01]  /*0eb0*/  @!UP1 SYNCS.EXCH.64 URZ, [UR7+0x160], UR12 ;  /* 0x0001600c07ff95b2 */ /* 0x0087220008000100 */
[----:B--2---:R-:W-:-:S09]  /*0ec0*/  UISETP.EQ.U32.AND UP1, UPT, UR8, 0x1, UPT ;  /* 0x000000010800788c */ /* 0x004fd2000bf22070 */
[----:B------:R-:W-:Y:S05]  /*0ed0*/  BRA.U !UP1, `(.L_x_16) ;  /* 0x0000000109087547 */ /* 0x000fea000b800000 */
[----:B-1--4-:R-:W-:Y:S01]  /*0ee0*/  UCGABAR_ARV ;  /* 0x00000000000079c7 */ /* 0x012fe20008000000 */
[----:B------:R-:W-:Y:S05]  /*0ef0*/  BRA `(.L_x_17) ;  /* 0x0000000000047947 */ /* 0x000fea0003800000 */
.L_x_16:
[----:B-1--4-:R-:W-:Y:S01]  /*0f00*/  NOP ;  /* 0x0000000000007918 */ /* 0x012fe20000000000 */
.L_x_17:
[----:B------:R-:W1:Y:S01]  /*0f10*/  S2R R20, SR_CTAID.Y ;  /* 0x0000000000147919 */ /* 0x000e620000002600 */
[----:B------:R-:W-:-:S05]  /*0f20*/  CS2R.32 R170, SR_CgaSize ;  /* 0x0000000000aa7805 */ /* 0x000fca0000008a00 */
[----:B------:R-:W-:-:S05]  /*0f30*/  IMAD R170, R170, -0xa0, RZ ;  /* 0xffffff60aaaa7824 */ /* 0x000fca00078e02ff */
[----:B---3--:R-:W-:-:S14]  /*0f40*/  R2UR UR7, R170 ;  /* 0x00000000aa0772ca */ /* 0x008fdc00000e0000 */
[----:B------:R-:W2:Y:S01]  /*0f50*/  LDCU UR7, c[0x0][UR7+0x2b4] ;  /* 0x00005680070777ac */ /* 0x000ea20008000800 */
[----:B------:R-:W-:-:S05]  /*0f60*/  CS2R.32 R0, SR_CgaSize ;  /* 0x0000000000007805 */ /* 0x000fca0000008a00 */
[----:B------:R-:W-:-:S06]  /*0f70*/  IMAD R0, R0, -0xa0, RZ ;  /* 0xffffff6000007824 */ /* 0x000fcc00078e02ff */
[----:B------:R-:W3:Y:S01]  /*0f80*/  LDC R0, c[0x0][R0+0x2a4] ;  /* 0x0000a90000007b82 */ /* 0x000ee20000000800 */
[----:B------:R-:W-:Y:S01]  /*0f90*/  PRMT R8, RZ, 0x7610, R8 ;  /* 0x00007610ff087816 */ /* 0x000fe20000000008 */
[----:B------:R-:W4:Y:S01]  /*0fa0*/  S2R R11, SR_CTAID.X ;  /* 0x00000000000b7919 */ /* 0x000f220000002500 */
[----:B------:R-:W-:-:S05]  /*0fb0*/  CS2R.32 R170, SR_CgaSize ;  /* 0x0000000000aa7805 */ /* 0x000fca0000008a00 */
[----:B------:R-:W-:-:S05]  /*0fc0*/  IMAD R170, R170, -0xa0, RZ ;  /* 0xffffff60aaaa7824 */ /* 0x000fca00078e02ff */
[----:B------:R-:W-:-:S14]  /*0fd0*/  R2UR UR8, R170 ;  /* 0x00000000aa0872ca */ /* 0x000fdc00000e0000 */
[----:B------:R-:W3:Y:S01]  /*0fe0*/  LDCU UR8, c[0x0][UR8+0x2b0] ;  /* 0x00005600080877ac */ /* 0x000ee20008000800 */
[----:B------:R-:W-:Y:S01]  /*0ff0*/  UISETP.NE.AND UP2, UPT, UR10, 0x2, UPT ;  /* 0x000000020a00788c */ /* 0x000fe2000bf45270 */
[----:B------:R-:W2:Y:S01]  /*1000*/  LDC R9, c[0x0][0xb24] ;  /* 0x0002c900ff097b82 */ /* 0x000ea20000000800 */
[----:B------:R-:W-:-:S05]  /*1010*/  CS2R.32 R2, SR_CgaSize ;  /* 0x0000000000027805 */ /* 0x000fca0000008a00 */
[----:B------:R-:W-:-:S06]  /*1020*/  IMAD R2, R2, -0xa0, RZ ;  /* 0xffffff6002027824 */ /* 0x000fcc00078e02ff */
[----:B------:R-:W3:Y:S08]  /*1030*/  LDC R2, c[0x0][R2+0x2a0] ;  /* 0x0000a80002027b82 */ /* 0x000ef00000000800 */
[----:B------:R-:W3:Y:S01]  /*1040*/  LDC R72, c[0x0][0xb24] ;  /* 0x0002c900ff487b82 */ /* 0x000ee20000000800 */
[----:B-1----:R-:W-:-:S07]  /*1050*/  I2FP.F32.U32 R3, R20 ;  /* 0x0000001400037245 */ /* 0x002fce0000201000 */
[----:B------:R-:W1:Y:S01]  /*1060*/  S2UR UR36, SR_CTAID.Z ;  /* 0x00000000002479c3 */ /* 0x000e620000002700 */
[----:B--2---:R-:W-:Y:S01]  /*1070*/  ISETP.GE.AND P0, PT, R9, 0x1, PT ;  /* 0x000000010900780c */ /* 0x004fe20003f06270 */
[----:B----4-:R-:W-:Y:S01]  /*1080*/  IMAD.MOV.U32 R21, RZ, RZ, R11 ;  /* 0x000000ffff157224 */ /* 0x010fe200078e000b */
[----:B------:R-:W-:Y:S01]  /*1090*/  I2FP.F32.U32 R4, R11 ;  /* 0x0000000b00047245 */ /* 0x000fe20000201000 */
[----:B------:R-:W-:Y:S01]  /*10a0*/  FMUL R3, R3, UR7 ;  /* 0x0000000703037c20 */ /* 0x000fe20008400000 */
[----:B------:R-:W2:Y:S03]  /*10b0*/  LDCU UR7, c[0x0][0xb30] ;  /* 0x00016600ff0777ac */ /* 0x000ea60008000800 */
[----:B---3--:R-:W-:Y:S01]  /*10c0*/  FMUL R4, R4, UR8 ;  /* 0x0000000804047c20 */ /* 0x008fe20008400000 */
[----:B------:R-:W3:Y:S08]  /*10d0*/  F2I.U32.TRUNC.NTZ R147, R3 ;  /* 0x0000000300937305 */ /* 0x000ef0000020f000 */
[----:B------:R-:W4:Y:S01]  /*10e0*/  F2I.U32.TRUNC.NTZ R170, R4 ;  /* 0x0000000400aa7305 */ /* 0x000f22000020f000 */
[----:B--2---:R-:W-:Y:S01]  /*10f0*/  UISETP.NE.AND UP3, UPT, UR7, 0x1, UPT ;  /* 0x000000010700788c */ /* 0x004fe2000bf65270 */
[----:B---3--:R-:W-:-:S05]  /*1100*/  IADD3 R147, PT, PT, -R147, RZ, RZ ;  /* 0x000000ff93937210 */ /* 0x008fca0007ffe1ff */
[----:B------:R-:W-:Y:S01]  /*1110*/  IMAD R147, R0, R147, R20 ;  /* 0x0000009300937224 */ /* 0x000fe200078e0214 */
[----:B------:R-:W-:Y:S01]  /*1120*/  PRMT R0, RZ, 0x7610, R0 ;  /* 0x00007610ff007816 */ /* 0x000fe20000000000 */
[----:B----4-:R-:W-:-:S04]  /*1130*/  IMAD.MOV R170, RZ, RZ, -R170 ;  /* 0x000000ffffaa7224 */ /* 0x010fc800078e0aaa */
[----:B------:R-:W-:Y:S01]  /*1140*/  IMAD R170, R2, R170, R11 ;  /* 0x000000aa02aa7224 */ /* 0x000fe200078e020b */
[----:B-1----:R-:W-:Y:S06]  /*1150*/  BRA.U UP4, `(.L_x_18) ;  /* 0x0000000104247547 */ /* 0x002fec000b800000 */
[----:B------:R-:W-:Y:S01]  /*1160*/  ISETP.NE.AND P1, PT, R147, RZ, PT ;  /* 0x000000ff9300720c */ /* 0x000fe20003f25270 */
[----:B------:R-:W-:Y:S01]  /*1170*/  IMAD.MOV.U32 R0, RZ, RZ, 0x3 ;  /* 0x00000003ff007424 */ /* 0x000fe200078e00ff */
[C---:B------:R-:W-:Y:S02]  /*1180*/  LOP3.LUT R3, R170.reuse, 0xfffffffe, RZ, 0xc0, !PT ;  /* 0xfffffffeaa037812 */ /* 0x040fe400078ec0ff */
[----:B------:R-:W-:Y:S02]  /*1190*/  ISETP.LT.U32.OR P1, PT, R170, 0x2, !P1 ;  /* 0x00000002aa00780c */ /* 0x000fe40004f21470 */
[----:B------:R-:W-:Y:S02]  /*11a0*/  SHF.L.U32 R0, R0, R3, RZ ;  /* 0x0000000300007219 */ /* 0x000fe400000006ff */
[----:B------:R-:W-:Y:S02]  /*11b0*/  SEL R5, RZ, 0x1, !P1 ;  /* 0x00000001ff057807 */ /* 0x000fe40004800000 */
[----:B------:R-:W-:-:S05]  /*11c0*/  SEL R2, RZ, 0x2, !P1 ;  /* 0x00000002ff027807 */ /* 0x000fca0004800000 */
[----:B------:R-:W-:-:S05]  /*11d0*/  IMAD.IADD R2, R5, 0x1, R2 ;  /* 0x0000000105027824 */ /* 0x000fca00078e0202 */
[----:B------:R-:W-:Y:S02]  /*11e0*/  PRMT R8, R2, 0x7610, R8 ;  /* 0x0000761002087816 */ /* 0x000fe40000000008 */
.L_x_18:
[----:B------:R-:W-:Y:S05]  /*11f0*/  @!P0 BRA `(.L_x_19) ;  /* 0x0000000000b88947 */ /* 0x000fea0003800000 */
[----:B------:R-:W1:Y:S01]  /*1200*/  LDC.64 R4, c[0x0][0xb18] ;  /* 0x0002c600ff047b82 */ /* 0x000e620000000a00 */
[----:B------:R-:W-:-:S07]  /*1210*/  ISETP.NE.AND P0, PT, R9, 0x1, PT ;  /* 0x000000010900780c */ /* 0x000fce0003f05270 */
[----:B------:R-:W2:Y:S08]  /*1220*/  LDC R14, c[0x0][0xb0c] ;  /* 0x0002c300ff0e7b82 */ /* 0x000eb00000000800 */
[----:B------:R-:W3:Y:S08]  /*1230*/  LDC R13, c[0x0][0x370] ;  /* 0x0000dc00ff0d7b82 */ /* 0x000ef00000000800 */
[----:B------:R-:W4:Y:S01]  /*1240*/  LDC R16, c[0x0][0x374] ;  /* 0x0000dd00ff107b82 */ /* 0x000f220000000800 */
[----:B-1----:R-:W-:-:S07]  /*1250*/  ISETP.NE.AND P1, PT, R4, 0x1, PT ;  /* 0x000000010400780c */ /* 0x002fce0003f25270 */
[----:B------:R-:W3:Y:S01]  /*1260*/  LDC.64 R6, c[0x0][0xb10] ;  /* 0x0002c400ff067b82 */ /* 0x000ee20000000a00 */
[----:B--2---:R-:W-:-:S07]  /*1270*/  ISETP.NE.AND P2, PT, R14, 0x1, PT ;  /* 0x000000010e00780c */ /* 0x004fce0003f45270 */
[----:B------:R-:W1:Y:S08]  /*1280*/  LDC R12, c[0x0][0xb20] ;  /* 0x0002c800ff0c7b82 */ /* 0x000e700000000800 */
[----:B------:R-:W2:Y:S01]  /*1290*/  LDC.64 R2, c[0x0][0xb28] ;  /* 0x0002ca00ff027b82 */ /* 0x000ea20000000a00 */
[----:B----4-:R-:W-:-:S04]  /*12a0*/  IMAD.HI.U32 R15, R16, R5, RZ ;  /* 0x00000005100f7227 */ /* 0x010fc800078e00ff */
[----:B------:R-:W-:-:S04]  /*12b0*/  IMAD.HI.U32 R5, R20, R5, RZ ;  /* 0x0000000514057227 */ /* 0x000fc800078e00ff */
[----:B---3--:R-:W-:-:S04]  /*12c0*/  IMAD.HI.U32 R18, R13, R6, RZ ;  /* 0x000000060d127227 */ /* 0x008fc800078e00ff */
[C---:B------:R-:W-:Y:S01]  /*12d0*/  IMAD.HI.U32 R22, R11.reuse, R6, RZ ;  /* 0x000000060b167227 */ /* 0x040fe200078e00ff */
[-C--:B------:R-:W-:Y:S02]  /*12e0*/  @P2 SHF.R.U32.HI R13, RZ, R7.reuse, R18 ;  /* 0x00000007ff0d2219 */ /* 0x080fe40000011612 */
[-C--:B-1----:R-:W-:Y:S02]  /*12f0*/  @P1 SHF.R.U32.HI R16, RZ, R12.reuse, R15 ;  /* 0x0000000cff101219 */ /* 0x082fe4000001160f */
[----:B------:R-:W-:Y:S02]  /*1300*/  SHF.R.U32.HI R5, RZ, R12, R5 ;  /* 0x0000000cff057219 */ /* 0x000fe40000011605 */
[----:B------:R-:W-:Y:S02]  /*1310*/  SHF.R.U32.HI R22, RZ, R7, R22 ;  /* 0x00000007ff167219 */ /* 0x000fe40000011616 */
[----:B------:R-:W-:Y:S01]  /*1320*/  SEL R5, R20, R5, !P1 ;  /* 0x0000000514057207 */ /* 0x000fe20004800000 */
[----:B--2---:R-:W-:Y:S01]  /*1330*/  IMAD.HI.U32 R18, R16, R2, RZ ;  /* 0x0000000210127227 */ /* 0x004fe200078e00ff */
[----:B------:R-:W-:-:S02]  /*1340*/  SEL R21, R11, R22, !P2 ;  /* 0x000000160b157207 */ /* 0x000fc40005000000 */
[----:B------:R-:W-:Y:S01]  /*1350*/  IADD3 R7, PT, PT, -R5, RZ, RZ ;  /* 0x000000ff05077210 */ /* 0x000fe20007ffe1ff */
[----:B------:R-:W-:Y:S01]  /*1360*/  IMAD.HI.U32 R6, R13, R2, RZ ;  /* 0x000000020d067227 */ /* 0x000fe200078e00ff */
[----:B------:R-:W-:-:S03]  /*1370*/  @P0 SHF.R.U32.HI R16, RZ, R3, R18 ;  /* 0x00000003ff100219 */ /* 0x000fc60000011612 */
[----:B------:R-:W-:Y:S01]  /*1380*/  IMAD R7, R4, R7, R20 ;  /* 0x0000000704077224 */ /* 0x000fe200078e0214 */
[----:B------:R-:W-:Y:S01]  /*1390*/  @P0 SHF.R.U32.HI R13, RZ, R3, R6 ;  /* 0x00000003ff0d0219 */ /* 0x000fe20000011606 */
[----:B------:R-:W-:-:S04]  /*13a0*/  IMAD R16, R16, R9, RZ ;  /* 0x0000000910107224 */ /* 0x000fc800078e02ff */
[----:B------:R-:W-:Y:S01]  /*13b0*/  IMAD R6, R13, R9, RZ ;  /* 0x000000090d067224 */ /* 0x000fe200078e02ff */
[----:B------:R-:W-:-:S04]  /*13c0*/  ISETP.GE.AND P1, PT, R5, R16, PT ;  /* 0x000000100500720c */ /* 0x000fc80003f26270 */
[----:B------:R-:W-:Y:S01]  /*13d0*/  ISETP.GE.OR P1, PT, R21, R6, P1 ;  /* 0x000000061500720c */ /* 0x000fe20000f26670 */
[----:B------:R-:W-:-:S05]  /*13e0*/  IMAD.HI.U32 R6, R5, R2, RZ ;  /* 0x0000000205067227 */ /* 0x000fca00078e00ff */
[----:B------:R-:W-:-:S04]  /*13f0*/  SHF.R.U32.HI R6, RZ, R3, R6 ;  /* 0x00000003ff067219 */ /* 0x000fc80000011606 */
[----:B------:R-:W-:-:S03]  /*1400*/  SEL R6, R5, R6, !P0 ;  /* 0x0000000605067207 */ /* 0x000fc60004000000 */
[----:B------:R-:W-:Y:S01]  /*1410*/  @!P1 IMAD.HI.U32 R12, R21, R2, RZ ;  /* 0x00000002150c9227 */ /* 0x000fe200078e00ff */
[----:B------:R-:W-:-:S04]  /*1420*/  IADD3 R2, PT, PT, -R6, RZ, RZ ;  /* 0x000000ff06027210 */ /* 0x000fc80007ffe1ff */
[----:B------:R-:W-:Y:S01]  /*1430*/  @!P1 SHF.R.U32.HI R12, RZ, R3, R12 ;  /* 0x00000003ff0c9219 */ /* 0x000fe2000001160c */
[----:B------:R-:W-:-:S03]  /*1440*/  IMAD R2, R9, R2, R5 ;  /* 0x0000000209027224 */ /* 0x000fc600078e0205 */
[----:B------:R-:W-:-:S05]  /*1450*/  @!P1 SEL R3, R21, R12, !P0 ;  /* 0x0000000c15039207 */ /* 0x000fca0004000000 */
[--C-:B------:R-:W-:Y:S02]  /*1460*/  @!P1 IMAD.IADD R6, R6, 0x1, -R3.reuse ;  /* 0x0000000106069824 */ /* 0x100fe400078e0a03 */
[----:B------:R-:W-:Y:S01]  /*1470*/  @!P1 IMAD R3, R2, R13, R3 ;  /* 0x0000000d02039224 */ /* 0x000fe200078e0203 */
[----:B------:R-:W-:Y:S01]  /*1480*/  IADD3 R2, PT, PT, -R21, RZ, RZ ;  /* 0x000000ff15027210 */ /* 0x000fe20007ffe1ff */
[----:B------:R-:W-:Y:S02]  /*1490*/  @!P1 IMAD R5, R6, R9, R21 ;  /* 0x0000000906059224 */ /* 0x000fe400078e0215 */
[----:B------:R-:W-:Y:S02]  /*14a0*/  @!P1 IMAD.MOV.U32 R21, RZ, RZ, R3 ;  /* 0x000000ffff159224 */ /* 0x000fe400078e0003 */
[----:B------:R-:W-:Y:S02]  /*14b0*/  IMAD R2, R14, R2, R11 ;  /* 0x000000020e027224 */ /* 0x000fe400078e020b */
[----:B------:R-:W-:-:S02]  /*14c0*/  IMAD R20, R5, R4, R7 ;  /* 0x0000000405147224 */ /* 0x000fc400078e0207 */
[----:B------:R-:W-:Y:S02]  /*14d0*/  IMAD R21, R21, R14, R2 ;  /* 0x0000000e15157224 */ /* 0x000fe400078e0202 */
.L_x_19:
[----:B------:R-:W-:Y:S05]  /*14e0*/  BRA.U UP3, `(.L_x_20) ;  /* 0x0000000103407547 */ /* 0x000fea000b800000 */
[----:B------:R-:W1:Y:S08]  /*14f0*/  LDC.64 R4, c[0x0][0xb10] ;  /* 0x0002c400ff047b82 */ /* 0x000e700000000a00 */
[----:B------:R-:W2:Y:S08]  /*1500*/  LDC.64 R2, c[0x0][0xb18] ;  /* 0x0002c600ff027b82 */ /* 0x000eb00000000a00 */
[----:B------:R-:W3:Y:S08]  /*1510*/  LDC R6, c[0x0][0xb20] ;  /* 0x0002c800ff067b82 */ /* 0x000ef00000000800 */
[----:B------:R-:W4:Y:S01]  /*1520*/  LDC R12, c[0x0][0xb0c] ;  /* 0x0002c300ff0c7b82 */ /* 0x000f220000000800 */
[----:B-1----:R-:W-:-:S05]  /*1530*/  IMAD.HI.U32 R4, R21, R4, RZ ;  /* 0x0000000415047227 */ /* 0x002fca00078e00ff */
[----:B------:R-:W-:Y:S01]  /*1540*/  SHF.R.U32.HI R4, RZ, R5, R4 ;  /* 0x00000005ff047219 */ /* 0x000fe20000011604 */
[----:B--2---:R-:W-:Y:S01]  /*1550*/  IMAD.HI.U32 R3, R20, R3, RZ ;  /* 0x0000000314037227 */ /* 0x004fe200078e00ff */
[----:B------:R-:W-:-:S04]  /*1560*/  ISETP.NE.AND P0, PT, R2, 0x1, PT ;  /* 0x000000010200780c */ /* 0x000fc80003f05270 */
[----:B---3--:R-:W-:-:S04]  /*1570*/  SHF.R.U32.HI R3, RZ, R6, R3 ;  /* 0x00000006ff037219 */ /* 0x008fc80000011603 */
[----:B------:R-:W-:Y:S02]  /*1580*/  SEL R3, R20, R3, !P0 ;  /* 0x0000000314037207 */ /* 0x000fe40004000000 */
[----:B----4-:R-:W-:-:S04]  /*1590*/  ISETP.NE.AND P1, PT, R12, 0x1, PT ;  /* 0x000000010c00780c */ /* 0x010fc80003f25270 */
[----:B------:R-:W-:-:S05]  /*15a0*/  SEL R6, R21, R4, !P1 ;  /* 0x0000000415067207 */ /* 0x000fca0004800000 */
[----:B------:R-:W-:Y:S02]  /*15b0*/  IMAD.IADD R4, R3, 0x1, -R6 ;  /* 0x0000000103047824 */ /* 0x000fe400078e0a06 */
[----:B------:R-:W-:Y:S02]  /*15c0*/  IMAD.IADD R3, R6, 0x1, -R3 ;  /* 0x0000000106037824 */ /* 0x000fe400078e0a03 */
[----:B------:R-:W-:Y:S02]  /*15d0*/  IMAD R21, R4, R12, R21 ;  /* 0x0000000c04157224 */ /* 0x000fe400078e0215 */
[----:B------:R-:W-:Y:S02]  /*15e0*/  IMAD R20, R3, R2, R20 ;  /* 0x0000000203147224 */ /* 0x000fe400078e0214 */
.L_x_20:
[----:B------:R-:W-:Y:S05]  /*15f0*/  BRA.U !UP1, `(.L_x_21) ;  /* 0x00000001090c7547 */ /* 0x000fea000b800000 */
[----:B------:R-:W-:Y:S01]  /*1600*/  UCGABAR_WAIT ;  /* 0x0000000000007dc7 */ /* 0x000fe20008000000 */
[----:B------:R-:W-:Y:S01]  /*1610*/  CCTL.IVALL ;  /* 0x00000000ff00798f */ /* 0x000fe20002000000 */
[----:B------:R-:W-:Y:S05]  /*1620*/  BRA `(.L_x_22) ;  /* 0x0000000000047947 */ /* 0x000fea0003800000 */
.L_x_21:
[----:B------:R-:W-:Y:S06]  /*1630*/  BAR.SYNC.DEFER_BLOCKING 0x0 ;  /* 0x0000000000007b1d */ /* 0x000fec0000010000 */
.L_x_22:
[----:B------:R-:W-:Y:S05]  /*1640*/  BRA.U UP2, `(.L_x_23) ;  /* 0x0000001502a07547 */ /* 0x000fea000b800000 */
[----:B------:R-:W1:Y:S01]  /*1650*/  LDCU UR4, c[0x0][0x38c] ;  /* 0x00007180ff0477ac */ /* 0x000e620008000800 */
[----:B------:R-:W2:Y:S01]  /*1660*/  LDC R9, c[0x0][0x370] ;  /* 0x0000dc00ff097b82 */ /* 0x000ea20000000800 */
[----:B------:R-:W-:Y:S01]  /*1670*/  IMAD.SHL.U32 R16, R11, 0x80, RZ ;  /* 0x000000800b107824 */ /* 0x000fe200078e00ff */
[----:B------:R-:W-:Y:S01]  /*1680*/  PLOP3.LUT P1, PT, PT, PT, UP5, 0x80, 0x8 ;  /* 0x000000000008781c */ /* 0x000fe20003f2f058 */
[----:B------:R-:W-:Y:S01]  /*1690*/  UISETP.NE.AND UP1, UPT, UR10, URZ, UPT ;  /* 0x000000ff0a00728c */ /* 0x000fe2000bf25270 */
[----:B------:R-:W-:Y:S01]  /*16a0*/  ISETP.NE.AND P4, PT, R10, RZ, P5 ;  /* 0x000000ff0a00720c */ /* 0x000fe20002f85270 */
[----:B------:R-:W-:Y:S01]  /*16b0*/  IMAD.MOV.U32 R15, RZ, RZ, 0x1 ;  /* 0x00000001ff0f7424 */ /* 0x000fe200078e00ff */
[----:B------:R-:W-:Y:S01]  /*16c0*/  PLOP3.LUT P1, PT, P1, PT, PT, 0x8, 0x80 ;  /* 0x000000000080781c */ /* 0x000fe20000f2e170 */
[----:B------:R-:W-:Y:S01]  /*16d0*/  IMAD.MOV.U32 R14, RZ, RZ, RZ ;  /* 0x000000ffff0e7224 */ /* 0x000fe200078e00ff */
[----:B------:R-:W3:Y:S01]  /*16e0*/  LDC R0, c[0x0][0x374] ;  /* 0x0000dd00ff007b82 */ /* 0x000ee20000000800 */
[----:B------:R-:W-:Y:S01]  /*16f0*/  CS2R R12, SRZ ;  /* 0x00000000000c7805 */ /* 0x000fe2000001ff00 */
[----:B------:R-:W-:Y:S01]  /*1700*/  IMAD.MOV.U32 R10, RZ, RZ, 0x1 ;  /* 0x00000001ff0a7424 */ /* 0x000fe200078e00ff */
[----:B------:R-:W-:Y:S01]  /*1710*/  LOP3.LUT R16, R16, 0x80, RZ, 0xc0, !PT ;  /* 0x0000008010107812 */ /* 0x000fe200078ec0ff */
[----:B------:R-:W4:Y:S01]  /*1720*/  LDCU.64 UR14, c[0x0][0x348] ;  /* 0x00006900ff0e77ac */ /* 0x000f220008000a00 */
[----:B------:R-:W-:-:S02]  /*1730*/  USEL UR22, UR6, 0x2, UP1 ;  /* 0x0000000206167887 */ /* 0x000fc40008800000 */
[----:B-1----:R-:W-:Y:S01]  /*1740*/  UIADD3 UR5, UPT, UPT, UR4, 0x3f, URZ ;  /* 0x0000003f04057890 */ /* 0x002fe2000fffe0ff */
[----:B------:R-:W-:-:S03]  /*1750*/  UMOV UR23, URZ ;  /* 0x000000ff00177c82 */ /* 0x000fc60008000000 */
[----:B------:R-:W-:-:S04]  /*1760*/  USHF.R.S32.HI UR7, URZ, 0x1f, UR5 ;  /* 0x0000001fff077899 */ /* 0x000fc80008011405 */
[----:B------:R-:W-:Y:S02]  /*1770*/  ULEA.HI UR7, UR7, UR5, URZ, 0x6 ;  /* 0x0000000507077291 */ /* 0x000fe4000f8f30ff */
[----:B------:R-:W-:Y:S02]  /*1780*/  UIADD3 UR5, UPT, UPT, UR4, -0x1, URZ ;  /* 0xffffffff04057890 */ /* 0x000fe4000fffe0ff */
[----:B------:R-:W-:Y:S02]  /*1790*/  USHF.R.S32.HI UR7, URZ, 0x6, UR7 ;  /* 0x00000006ff077899 */ /* 0x000fe40008011407 */
[----:B------:R-:W-:Y:S02]  /*17a0*/  UISETP.GE.U32.AND UP2, UPT, UR5, -0x7f, UPT ;  /* 0xffffff810500788c */ /* 0x000fe4000bf46070 */
[----:B------:R-:W-:Y:S02]  /*17b0*/  UISETP.LT.U32.AND UP0, UPT, UR7, 0xb, UPT ;  /* 0x0000000b0700788c */ /* 0x000fe4000bf01070 */
[----:B------:R-:W-:-:S02]  /*17c0*/  UIADD3 UR4, UPT, UPT, UR4, 0x7e, URZ ;  /* 0x0000007e04047890 */ /* 0x000fc4000fffe0ff */
[----:B------:R-:W-:-:S04]  /*17d0*/  USEL UR5, UR7, 0xb, UP0 ;  /* 0x0000000b07057887 */ /* 0x000fc80008000000 */
[----:B------:R-:W-:Y:S02]  /*17e0*/  UIADD3 UR21, UPT, UPT, UR5, -0x1, URZ ;  /* 0xffffffff05157890 */ /* 0x000fe4000fffe0ff */
[----:B------:R-:W-:Y:S02]  /*17f0*/  @UP2 UIADD3 UR21, UPT, UPT, UR5, URZ, URZ ;  /* 0x000000ff05152290 */ /* 0x000fe4000fffe0ff */
[----:B------:R-:W-:Y:S02]  /*1800*/  UIADD3 UR24, UPT, UPT, UR7, -UR5, URZ ;  /* 0x8000000507187290 */ /* 0x000fe4000fffe0ff */
[----:B------:R-:W-:Y:S02]  /*1810*/  UIADD3 UR13, UPT, UPT, UR21, 0x1, URZ ;  /* 0x00000001150d7890 */ /* 0x000fe4000fffe0ff */
[----:B--2-4-:R-:W-:-:S12]  /*1820*/  UIADD3 UR21, UPT, UPT, -UR21, URZ, URZ ;  /* 0x000000ff15157290 */ /* 0x014fd8000fffe1ff */
.L_x_43:
[----:B------:R-:W-:Y:S01]  /*1830*/  UISETP.NE.AND UP0, UPT, UR37, URZ, UPT ;  /* 0x000000ff2500728c */ /* 0x000fe2000bf05270 */
[----:B------:R-:W1:Y:S08]  /*1840*/  S2UR UR37, SR_CgaCtaId ;  /* 0x00000000002579c3 */ /* 0x000e700000008800 */
[----:B------:R-:W-:Y:S05]  /*1850*/  BRA.U UP0, `(.L_x_24) ;  /* 0x0000000100347547 */ /* 0x000fea000b800000 */
[----:B------:R-:W2:Y:S01]  /*1860*/  S2R R2, SR_CgaCtaId ;  /* 0x0000000000027919 */ /* 0x000ea20000008800 */
[----:B------:R-:W-:-:S04]  /*1870*/  MOV R3, 0x400 ;  /* 0x0000040000037802 */ /* 0x000fc80000000f00 */
[----:B--2---:R-:W-:Y:S02]  /*1880*/  LEA R3, R2, R3, 0x18 ;  /* 0x0000000302037211 */ /* 0x004fe400078ec0ff */
[----:B------:R-:W-:-:S03]  /*1890*/  SHF.L.U32 R2, R10, 0x1f, RZ ;  /* 0x0000001f0a027819 */ /* 0x000fc600000006ff */
[----:B------:R-:W-:-:S04]  /*18a0*/  IMAD R3, R12, 0x8, R3 ;  /* 0x000000080c037824 */ /* 0x000fc800078e0203 */
[----:B------:R-:W2:Y:S02]  /*18b0*/  SYNCS.PHASECHK.TRANS64.TRYWAIT P0, [R3+URZ+0x150], R2 ;  /* 0x00015002030075a7 */ /* 0x000ea400080011ff */
[----:B--2---:R-:W-:Y:S05]  /*18c0*/  @!P0 BRA `(.L_x_25) ;  /* 0x000000a000a48947 */ /* 0x004fea0003800000 */
.L_x_152:
[----:B------:R-:W-:Y:S01]  /*18d0*/  VIADD R12, R12, 0x1 ;  /* 0x000000010c0c7836 */ /* 0x000fe20000000000 */
[----:B------:R2:W-:Y:S04]  /*18e0*/  SYNCS.ARRIVE.TRANS64.A1T0 RZ, [R3+URZ+0x140], RZ ;  /* 0x000140ff03ff79a7 */ /* 0x0005e800081000ff */
[----:B------:R-:W-:-:S04]  /*18f0*/  ISETP.NE.AND P0, PT, R12, 0x2, PT ;  /* 0x000000020c00780c */ /* 0x000fc80003f05270 */
[----:B------:R-:W-:Y:S02]  /*1900*/  SEL R12, R12, RZ, P0 ;  /* 0x000000ff0c0c7207 */ /* 0x000fe40000000000 */
[----:B--2---:R-:W-:-:S04]  /*1910*/  SEL R3, RZ, 0x1, P0 ;  /* 0x00000001ff037807 */ /* 0x004fc80000000000 */
[----:B------:R-:W-:-:S07]  /*1920*/  LOP3.LUT R10, R10, R3, RZ, 0x3c, !PT ;  /* 0x000000030a0a7212 */ /* 0x000fce00078e3cff */
.L_x_24:
[----:B------:R-:W-:Y:S01]  /*1930*/  UMOV UR6, 0x400 ;  /* 0x0000040000067882 */ /* 0x000fe20000000000 */
[----:B------:R-:W-:Y:S01]  /*1940*/  LEA.HI R3, R21, R21, RZ, 0x1 ;  /* 0x0000001515037211 */ /* 0x000fe200078f08ff */
[----:B-1----:R-:W-:Y:S01]  /*1950*/  ULEA UR6, UR37, UR6, 0x18 ;  /* 0x0000000625067291 */ /* 0x002fe2000f8ec0ff */
[----:B------:R-:W-:Y:S01]  /*1960*/  SHF.L.U32 R2, R15, 0x1f, RZ ;  /* 0x0000001f0f027819 */ /* 0x000fe200000006ff */
[----:B------:R-:W-:Y:S01]  /*1970*/  UISETP.GE.U32.AND UP0, UPT, UR4, 0x7f, UPT ;  /* 0x0000007f0400788c */ /* 0x000fe2000bf06070 */
[C---:B------:R-:W-:Y:S01]  /*1980*/  R2UR UR9, R16.reuse ;  /* 0x00000000100972ca */ /* 0x040fe200000e0000 */
[----:B------:R-:W-:Y:S01]  /*1990*/  ULEA UR8, UR23, UR6, 0x3 ;  /* 0x0000000617087291 */ /* 0x000fe2000f8e18ff */
[----:B------:R-:W-:Y:S01]  /*19a0*/  IMAD.SHL.U32 R3, R3, 0x80, RZ ;  /* 0x0000008003037824 */ /* 0x000fe200078e00ff */
[----:B------:R-:W-:Y:S01]  /*19b0*/  R2UR UR11, R16 ;  /* 0x00000000100b72ca */ /* 0x000fe200000e0000 */
[----:B------:R-:W-:-:S03]  /*19c0*/  UMOV UR25, URZ ;  /* 0x000000ff00197c82 */ /* 0x000fc60008000000 */
[----:B------:R-:W-:-:S03]  /*19d0*/  R2UR UR35, R3 ;  /* 0x00000000032372ca */ /* 0x000fc600000e0000 */
[----:B------:R1:W2:Y:S01]  /*19e0*/  SYNCS.PHASECHK.TRANS64.TRYWAIT P0, [UR8+0x58], R2 ;  /* 0x00005802ff0075a7 */ /* 0x0002a20008001108 */
[----:B------:R-:W-:-:S09]  /*19f0*/  R2UR UR8, R20 ;  /* 0x00000000140872ca */ /* 0x000fd200000e0000 */
[----:B------:R-:W-:-:S04]  /*1a00*/  ULOP3.LUT UR35, UR9, 0xffffff00, UR35, 0xf8, !UPT ;  /* 0xffffff0009237892 */ /* 0x000fc8000f8ef823 */
[----:B------:R-:W-:Y:S01]  /*1a10*/  ULEA UR11, UR8, UR11, 0x8 ;  /* 0x0000000b080b7291 */ /* 0x000fe2000f8e40ff */
[----:B------:R-:W-:Y:S11]  /*1a20*/  BRA.U !UP0, `(.L_x_26) ;  /* 0x0000000108bc7547 */ /* 0x000ff6000b800000 */
[----:B------:R-:W-:Y:S01]  /*1a30*/  UMOV UR16, UR21 ;  /* 0x0000001500107c82 */ /* 0x000fe20008000000 */
[----:B------:R-:W-:Y:S01]  /*1a40*/  UMOV UR17, UR23 ;  /* 0x0000001700117c82 */ /* 0x000fe20008000000 */
[----:B------:R-:W-:-:S05]  /*1a50*/  UMOV UR34, URZ ;  /* 0x000000ff00227c82 */ /* 0x000fca0008000000 */
.L_x_32:
[----:B------:R-:W-:Y:S01]  /*1a60*/  ULEA UR33, UR17, UR6, 0x3 ;  /* 0x0000000611217291 */ /* 0x000fe2000f8e18ff */
[----:B------:R-:W-:Y:S01]  /*1a70*/  @P5 MOV R3, 0x8000 ;  /* 0x0000800000035802 */ /* 0x000fe20000000f00 */
[----:B-12-4-:R-:W-:Y:S10]  /*1a80*/  @P0 BRA `(.L_x_27) ;  /* 0x00000000000c0947 */ /* 0x016ff40003800000 */
[----:B------:R-:W-:-:S04]  /*1a90*/  SHF.L.U32 R5, R15, 0x1f, RZ ;  /* 0x0000001f0f057819 */ /* 0x000fc800000006ff */
[----:B------:R-:W2:Y:S02]  /*1aa0*/  SYNCS.PHASECHK.TRANS64.TRYWAIT P0, [UR33+0x58], R5 ;  /* 0x00005805ff0075a7 */ /* 0x000ea40008001121 */
[----:B--2---:R-:W-:Y:S05]  /*1ab0*/  @!P0 BRA `(.L_x_28) ;  /* 0x000000a0003c8947 */ /* 0x004fea0003800000 */
.L_x_27:
[----:B------:R2:W-:Y:S01]  /*1ac0*/  @P5 SYNCS.ARRIVE.TRANS64 RZ, [UR33], R3 ;  /* 0x00000003ffff59a7 */ /* 0x0005e20008000021 */
[----:B------:R-:W-:Y:S02]  /*1ad0*/  ULOP3.LUT UR8, UR22, 0x2, URZ, 0xfc, !UPT ;  /* 0x0000000216087892 */ /* 0x000fe4000f8efcff */
[----:B------:R-:W-:Y:S02]  /*1ae0*/  UIADD3 UR16, UPT, UPT, UR16, 0x1, URZ ;  /* 0x0000000110107890 */ /* 0x000fe4000fffe0ff */
[----:B------:R-:W-:Y:S02]  /*1af0*/  UISETP.NE.AND UP0, UPT, UR8, 0x2, UPT ;  /* 0x000000020800788c */ /* 0x000fe4000bf05270 */
[----:B------:R-:W-:-:S07]  /*1b00*/  UISETP.NE.AND UP2, UPT, UR16, 0x1, UPT ;  /* 0x000000011000788c */ /* 0x000fce000bf45270 */
[----:B------:R-:W-:Y:S05]  /*1b10*/  BRA.U UP0, `(.L_x_29) ;  /* 0x0000000100047547 */ /* 0x000fea000b800000 */
[----:B------:R-:W-:Y:S05]  /*1b20*/  BPT.TRAP 0x1 ;  /* 0x000000040000795c */ /* 0x000fea0000300000 */
.L_x_29:
[----:B------:R-:W-:Y:S04]  /*1b30*/  BSSY.RECONVERGENT B0, `(.L_x_30) ;  /* 0x0000003000007945 */ /* 0x000fe80003800200 */
[----:B------:R-:W-:Y:S05]  /*1b40*/  @!P4 BRA `(.L_x_31) ;  /* 0x000000000004c947 */ /* 0x000fea0003800000 */
[----:B------:R-:W-:Y:S05]  /*1b50*/  BPT.TRAP 0x1 ;  /* 0x000000040000795c */ /* 0x000fea0000300000 */
.L_x_31:
[----:B------:R-:W-:Y:S05]  /*1b60*/  BSYNC.RECONVERGENT B0 ;  /* 0x0000000000007941 */ /* 0x000fea0003800200 */
.L_x_30:
[----:B------:R-:W-:Y:S02]  /*1b70*/  UIADD3 UR23, UPT, UPT, UR17, 0x1, URZ ;  /* 0x0000000111177890 */ /* 0x000fe4000fffe0ff */
[----:B------:R-:W-:Y:S02]  /*1b80*/  UIADD3 UR28, UP1, UPT, UR14, 0x80, URZ ;  /* 0x000000800e1c7890 */ /* 0x000fe4000ff3e0ff */
[----:B------:R-:W-:Y:S02]  /*1b90*/  UISETP.NE.AND UP0, UPT, UR23, 0xb, UPT ;  /* 0x0000000b1700788c */ /* 0x000fe4000bf05270 */
[----:B------:R-:W-:Y:S02]  /*1ba0*/  ULOP3.LUT UR33, UR33, 0xfefffff8, URZ, 0xc0, !UPT ;  /* 0xfefffff821217892 */ /* 0x000fe4000f8ec0ff */
[----:B------:R-:W-:Y:S02]  /*1bb0*/  USEL UR9, URZ, 0x1, UP0 ;  /* 0x00000001ff097887 */ /* 0x000fe40008000000 */
[----:B------:R-:W-:-:S02]  /*1bc0*/  USEL UR23, UR23, URZ, UP0 ;  /* 0x000000ff17177287 */ /* 0x000fc40008000000 */
[----:B------:R-:W-:Y:S02]  /*1bd0*/  UIADD3 UR26, UP0, UPT, UR14, 0x180, URZ ;  /* 0x000001800e1a7890 */ /* 0x000fe4000ff1e0ff */
[----:B------:R-:W-:Y:S01]  /*1be0*/  ULEA UR8, UR23, UR6, 0x3 ;  /* 0x0000000617087291 */ /* 0x000fe2000f8e18ff */
[----:B------:R-:W-:Y:S01]  /*1bf0*/  LOP3.LUT R15, R15, UR9, RZ, 0x3c, !PT ;  /* 0x000000090f0f7c12 */ /* 0x000fe2000f8e3cff */
[----:B------:R-:W-:Y:S02]  /*1c00*/  UIADD3.X UR29, UPT, UPT, URZ, UR15, URZ, UP1, !UPT ;  /* 0x0000000fff1d7290 */ /* 0x000fe40008ffe4ff */
[----:B------:R-:W-:Y:S01]  /*1c10*/  UIADD3.X UR27, UPT, UPT, URZ, UR15, URZ, UP0, !UPT ;  /* 0x0000000fff1b7290 */ /* 0x000fe200087fe4ff */
[----:B-1----:R-:W-:Y:S01]  /*1c20*/  SHF.L.U32 R2, R15, 0x1f, RZ ;  /* 0x0000001f0f027819 */ /* 0x002fe200000006ff */
[----:B------:R-:W-:Y:S01]  /*1c30*/  UMOV UR18, 0x0 ;  /* 0x0000000000127882 */ /* 0x000fe20000000000 */
[----:B------:R-:W-:Y:S01]  /*1c40*/  UMOV UR19, 0x10000000 ;  /* 0x1000000000137882 */ /* 0x000fe20000000000 */
[----:B------:R-:W-:Y:S01]  /*1c50*/  UMOV UR10, UR34 ;  /* 0x00000022000a7c82 */ /* 0x000fe20008000000 */
[----:B------:R4:W1:Y:S01]  /*1c60*/  SYNCS.PHASECHK.TRANS64.TRYWAIT P0, [UR8+0x58], R2 ;  /* 0x00005802ff0075a7 */ /* 0x0008620008001108 */
[----:B------:R-:W-:Y:S01]  /*1c70*/  ULEA UR8, UR17, UR6, 0xd ;  /* 0x0000000611087291 */ /* 0x000fe2000f8e68ff */
[----:B------:R-:W-:Y:S01]  /*1c80*/  UMOV UR12, UR36 ;  /* 0x00000024000c7c82 */ /* 0x000fe20008000000 */
[----:B------:R-:W-:-:S02]  /*1c90*/  UMOV UR9, UR33 ;  /* 0x0000002100097c82 */ /* 0x000fc40008000000 */
[----:B------:R-:W-:Y:S02]  /*1ca0*/  UIADD3 UR32, UPT, UPT, UR8, 0xc400, URZ ;  /* 0x0000c40008207890 */ /* 0x000fe4000fffe0ff */
[----:B------:R-:W-:Y:S01]  /*1cb0*/  UIADD3 UR8, UPT, UPT, UR8, 0x22400, URZ ;  /* 0x0002240008087890 */ /* 0x000fe2000fffe0ff */
[----:B------:R-:W-:Y:S01]  /*1cc0*/  UMOV UR25, UR13 ;  /* 0x0000000d00197c82 */ /* 0x000fe20008000000 */
[----:B------:R-:W-:-:S05]  /*1cd0*/  UMOV UR17, UR23 ;  /* 0x0000001700117c82 */ /* 0x000fca0008000000 */
[----:B------:R2:W-:Y:S02]  /*1ce0*/  UTMALDG.3D.2CTA [UR32], [UR28], desc[UR18] ;  /* 0x000012201c0075b4 */ /* 0x0005e40008211000 */
[----:B------:R4:W-:Y:S01]  /*1cf0*/  UTMALDG.3D.2CTA [UR8], [UR26], desc[UR18] ;  /* 0x000012081a0075b4 */ /* 0x0009e20008211000 */
[----:B--2---:R-:W-:Y:S01]  /*1d00*/  UIADD3 UR34, UPT, UPT, UR34, 0x40, URZ ;  /* 0x0000004022227890 */ /* 0x004fe2000fffe0ff */
[----:B------:R-:W-:Y:S11]  /*1d10*/  BRA.U UP2, `(.L_x_32) ;  /* 0xfffffffd02507547 */ /* 0x000ff6000b83ffff */
.L_x_26:
[----:B----4-:R-:W-:Y:S01]  /*1d20*/  ULEA UR8, UR23, UR6, 0x3 ;  /* 0x0000000617087291 */ /* 0x010fe2000f8e18ff */
[----:B-1----:R-:W-:Y:S01]  /*1d30*/  SHF.L.U32 R2, R15, 0x1f, RZ ;  /* 0x0000001f0f027819 */ /* 0x002fe200000006ff */
[----:B------:R-:W-:Y:S01]  /*1d40*/  @!P1 SYNCS.ARRIVE.TRANS64.A1T0 RZ, [UR6+0xf8], RZ ;  /* 0x0000f8ffffff99a7 */ /* 0x000fe20008100006 */
[----:B------:R-:W-:-:S06]  /*1d50*/  UISETP.GT.AND UP0, UPT, UR7, UR5, UPT ;  /* 0x000000050700728c */ /* 0x000fcc000bf04270 */
[----:B--2---:R1:W2:Y:S03]  /*1d60*/  SYNCS.PHASECHK.TRANS64.TRYWAIT P0, [UR8+0x58], R2 ;  /* 0x00005802ff0075a7 */ /* 0x0042a60008001108 */
[----:B------:R-:W-:Y:S05]  /*1d70*/  BRA.U !UP0, `(.L_x_33) ;  /* 0x0000000108bc7547 */ /* 0x000fea000b800000 */
[----:B------:R-:W-:Y:S01]  /*1d80*/  UIADD3 UR26, UPT, UPT, UR24, UR25, URZ ;  /* 0x00000019181a7290 */ /* 0x000fe2000fffe0ff */
[----:B------:R-:W-:-:S11]  /*1d90*/  UMOV UR27, UR23 ;  /* 0x00000017001b7c82 */ /* 0x000fd60008000000 */
.L_x_39:
[----:B------:R-:W-:Y:S01]  /*1da0*/  ULEA UR17, UR27, UR6, 0x3 ;  /* 0x000000061b117291 */ /* 0x000fe2000f8e18ff */
[----:B--2---:R-:W-:Y:S01]  /*1db0*/  @P5 MOV R3, 0x8000 ;  /* 0x0000800000035802 */ /* 0x004fe20000000f00 */
[----:B-12---:R-:W-:Y:S10]  /*1dc0*/  @P0 BRA `(.L_x_34) ;  /* 0x00000000000c0947 */ /* 0x006ff40003800000 */
[----:B------:R-:W-:-:S04]  /*1dd0*/  SHF.L.U32 R5, R15, 0x1f, RZ ;  /* 0x0000001f0f057819 */ /* 0x000fc800000006ff */
[----:B------:R-:W2:Y:S02]  /*1de0*/  SYNCS.PHASECHK.TRANS64.TRYWAIT P0, [UR17+0x58], R5 ;  /* 0x00005805ff0075a7 */ /* 0x000ea40008001111 */
[----:B--2---:R-:W-:Y:S05]  /*1df0*/  @!P0 BRA `(.L_x_35) ;  /* 0x0000009c00848947 */ /* 0x004fea0003800000 */
.L_x_34:
[----:B------:R2:W-:Y:S01]  /*1e00*/  @P5 SYNCS.ARRIVE.TRANS64 RZ, [UR17], R3 ;  /* 0x00000003ffff59a7 */ /* 0x0005e20008000011 */
[----:B------:R-:W-:-:S04]  /*1e10*/  ULOP3.LUT UR8, UR22, 0x2, URZ, 0xfc, !UPT ;  /* 0x0000000216087892 */ /* 0x000fc8000f8efcff */
[----:B------:R-:W-:-:S09]  /*1e20*/  UISETP.NE.AND UP0, UPT, UR8, 0x2, UPT ;  /* 0x000000020800788c */ /* 0x000fd2000bf05270 */
[----:B------:R-:W-:Y:S05]  /*1e30*/  BRA.U UP0, `(.L_x_36) ;  /* 0x0000000100047547 */ /* 0x000fea000b800000 */
[----:B------:R-:W-:Y:S05]  /*1e40*/  BPT.TRAP 0x1 ;  /* 0x000000040000795c */ /* 0x000fea0000300000 */
.L_x_36:
[----:B------:R-:W-:Y:S04]  /*1e50*/  BSSY.RECONVERGENT B0, `(.L_x_37) ;  /* 0x0000003000007945 */ /* 0x000fe80003800200 */
[----:B------:R-:W-:Y:S05]  /*1e60*/  @!P4 BRA `(.L_x_38) ;  /* 0x000000000004c947 */ /* 0x000fea0003800000 */
[----:B------:R-:W-:Y:S05]  /*1e70*/  BPT.TRAP 0x1 ;  /* 0x000000040000795c */ /* 0x000fea0000300000 */
.L_x_38:
[----:B------:R-:W-:Y:S05]  /*1e80*/  BSYNC.RECONVERGENT B0 ;  /* 0x0000000000007941 */ /* 0x000fea0003800200 */
.L_x_37:
[----:B------:R-:W-:Y:S02]  /*1e90*/  UIADD3 UR23, UPT, UPT, UR27, 0x1, URZ ;  /* 0x000000011b177890 */ /* 0x000fe4000fffe0ff */
[----:B------:R-:W-:Y:S02]  /*1ea0*/  UIADD3 UR32, UP1, UPT, UR14, 0x80, URZ ;  /* 0x000000800e207890 */ /* 0x000fe4000ff3e0ff */
[----:B------:R-:W-:Y:S02]  /*1eb0*/  UISETP.NE.AND UP0, UPT, UR23, 0xb, UPT ;  /* 0x0000000b1700788c */ /* 0x000fe4000bf05270 */
[----:B------:R-:W-:Y:S02]  /*1ec0*/  USHF.L.U32 UR18, UR25, 0x6, URZ ;  /* 0x0000000619127899 */ /* 0x000fe400080006ff */
[----:B------:R-:W-:Y:S02]  /*1ed0*/  USEL UR9, URZ, 0x1, UP0 ;  /* 0x00000001ff097887 */ /* 0x000fe40008000000 */
[----:B------:R-:W-:-:S02]  /*1ee0*/  USEL UR23, UR23, URZ, UP0 ;  /* 0x000000ff17177287 */ /* 0x000fc40008000000 */
[----:B------:R-:W-:Y:S02]  /*1ef0*/  UIADD3 UR30, UP0, UPT, UR14, 0x180, URZ ;  /* 0x000001800e1e7890 */ /* 0x000fe4000ff1e0ff */
[----:B------:R-:W-:Y:S01]  /*1f00*/  ULEA UR8, UR23, UR6, 0x3 ;  /* 0x0000000617087291 */ /* 0x000fe2000f8e18ff */
[----:B------:R-:W-:Y:S01]  /*1f10*/  LOP3.LUT R15, R15, UR9, RZ, 0x3c, !PT ;  /* 0x000000090f0f7c12 */ /* 0x000fe2000f8e3cff */
[----:B------:R-:W-:Y:S02]  /*1f20*/  ULOP3.LUT UR17, UR17, 0xfefffff8, URZ, 0xc0, !UPT ;  /* 0xfefffff811117892 */ /* 0x000fe4000f8ec0ff */
[----:B------:R-:W-:Y:S01]  /*1f30*/  UIADD3.X UR33, UPT, UPT, URZ, UR15, URZ, UP1, !UPT ;  /* 0x0000000fff217290 */ /* 0x000fe20008ffe4ff */
[----:B-1----:R-:W-:Y:S01]  /*1f40*/  SHF.L.U32 R2, R15, 0x1f, RZ ;  /* 0x0000001f0f027819 */ /* 0x002fe200000006ff */
[----:B------:R-:W-:Y:S01]  /*1f50*/  UIADD3.X UR31, UPT, UPT, URZ, UR15, URZ, UP0, !UPT ;  /* 0x0000000fff1f7290 */ /* 0x000fe200087fe4ff */
[----:B------:R-:W-:Y:S02]  /*1f60*/  UMOV UR28, 0x0 ;  /* 0x00000000001c7882 */ /* 0x000fe40000000000 */
[----:B------:R4:W1:Y:S01]  /*1f70*/  SYNCS.PHASECHK.TRANS64.TRYWAIT P0, [UR8+0x58], R2 ;  /* 0x00005802ff0075a7 */ /* 0x0008620008001108 */
[----:B------:R-:W-:Y:S01]  /*1f80*/  ULEA UR8, UR27, UR6, 0xd ;  /* 0x000000061b087291 */ /* 0x000fe2000f8e68ff */
[----:B------:R-:W-:Y:S01]  /*1f90*/  UMOV UR29, 0x10000000 ;  /* 0x10000000001d7882 */ /* 0x000fe20000000000 */
[----:B------:R-:W-:-:S02]  /*1fa0*/  UMOV UR19, UR35 ;  /* 0x0000002300137c82 */ /* 0x000fc40008000000 */
[----:B------:R-:W-:Y:S02]  /*1fb0*/  UIADD3 UR16, UPT, UPT, UR8, 0xc400, URZ ;  /* 0x0000c40008107890 */ /* 0x000fe4000fffe0ff */
[----:B------:R-:W-:Y:S01]  /*1fc0*/  UIADD3 UR8, UPT, UPT, UR8, 0x22400, URZ ;  /* 0x0002240008087890 */ /* 0x000fe2000fffe0ff */
[----:B------:R-:W-:Y:S01]  /*1fd0*/  UMOV UR20, UR36 ;  /* 0x0000002400147c82 */ /* 0x000fe20008000000 */
[----:B------:R-:W-:Y:S01]  /*1fe0*/  UMOV UR12, UR36 ;  /* 0x00000024000c7c82 */ /* 0x000fe20008000000 */
[----:B------:R-:W-:Y:S01]  /*1ff0*/  UMOV UR9, UR17 ;  /* 0x0000001100097c82 */ /* 0x000fe20008000000 */
[----:B------:R-:W-:Y:S01]  /*2000*/  UMOV UR10, UR18 ;  /* 0x00000012000a7c82 */ /* 0x000fe20008000000 */
[----:B------:R-:W-:Y:S02]  /*2010*/  UIADD3 UR25, UPT, UPT, UR25, 0x1, URZ ;  /* 0x0000000119197890 */ /* 0x000fe4000fffe0ff */
[----:B------:R4:W-:Y:S01]  /*2020*/  UTMALDG.3D.2CTA [UR16], [UR32], desc[UR28] ;  /* 0x00001c10200075b4 */ /* 0x0009e20008211000 */
[----:B------:R-:W-:Y:S01]  /*2030*/  UMOV UR27, UR23 ;  /* 0x00000017001b7c82 */ /* 0x000fe20008000000 */
[----:B------:R-:W-:Y:S01]  /*2040*/  UISETP.NE.AND UP0, UPT, UR25, UR26, UPT ;  /* 0x0000001a1900728c */ /* 0x000fe2000bf05270 */
[----:B------:R4:W-:Y:S08]  /*2050*/  UTMALDG.3D.2CTA [UR8], [UR30], desc[UR28] ;  /* 0x00001c081e0075b4 */ /* 0x0009f00008211000 */
[----:B----4-:R-:W-:Y:S05]  /*2060*/  BRA.U UP0, `(.L_x_39) ;  /* 0xfffffffd004c7547 */ /* 0x010fea000b83ffff */
.L_x_33:
[C---:B-1----:R-:W-:Y:S01]  /*2070*/  LEA R2, R14.reuse, UR6, 0x3 ;  /* 0x000000060e027c11 */ /* 0x042fe2000f8e18ff */
[----:B------:R-:W-:Y:S01]  /*2080*/  NOP ;  /* 0x0000000000007918 */ /* 0x000fe20000000000 */
[----:B--2---:R-:W-:Y:S02]  /*2090*/  SHF.L.U32 R3, R13, 0x1f, RZ ;  /* 0x0000001f0d037819 */ /* 0x004fe400000006ff */
[----:B------:R-:W-:Y:S02]  /*20a0*/  LEA R4, R14, UR6, 0x4 ;  /* 0x000000060e047c11 */ /* 0x000fe4000f8e20ff */
[----:B------:R-:W1:Y:S02]  /*20b0*/  SYNCS.PHASECHK.TRANS64.TRYWAIT P0, [R2+URZ+0x100], R3 ;  /* 0x00010003020075a7 */ /* 0x000e6400080011ff */
[----:B-1----:R-:W-:Y:S05]  /*20c0*/  @!P0 BRA `(.L_x_40) ;  /* 0x0000009800e88947 */ /* 0x002fea0003800000 */
.L_x_155:
[----:B------:R-:W2:Y:S01]  /*20d0*/  LDS.128 R4, [R4+0x170] ;  /* 0x0001700004047984 */ /* 0x000ea20000000c00 */
[----:B------:R-:W-:Y:S01]  /*20e0*/  ISETP.GE.AND P0, PT, R72, 0x1, PT ;  /* 0x000000014800780c */ /* 0x000fe20003f06270 */
[----:B-1----:R-:W-:Y:S01]  /*20f0*/  VIADD R2, R2, 0x110 ;  /* 0x0000011002027836 */ /* 0x002fe20000000000 */
[----:B------:R-:W-:Y:S01]  /*2100*/  @!PT LDS RZ, [RZ] ;  /* 0x00000000fffff984 */ /* 0x000fe20000000800 */
[----:B------:R-:W-:Y:S01]  /*2110*/  @!PT LDS RZ, [RZ] ;  /* 0x00000000fffff984 */ /* 0x000fe20000000800 */
[----:B------:R-:W-:Y:S01]  /*2120*/  @!PT LDS RZ, [RZ] ;  /* 0x00000000fffff984 */ /* 0x000fe20000000800 */
[----:B------:R-:W-:Y:S01]  /*2130*/  @!PT LDS RZ, [RZ] ;  /* 0x00000000fffff984 */ /* 0x000fe20000000800 */
[----:B------:R1:W-:Y:S06]  /*2140*/  MEMBAR.ALL.CTA ;  /* 0x0000000000007992 */ /* 0x0003ec0000008000 */
[----:B-1----:R-:W1:Y:S01]  /*2150*/  FENCE.VIEW.ASYNC.S ;  /* 0x00000000000073c6 */ /* 0x002e620000000000 */
[----:B------:R-:W-:-:S04]  /*2160*/  PRMT R2, RZ, 0x654, R2 ;  /* 0x00000654ff027816 */ /* 0x000fc80000000002 */
[----:B-1----:R1:W-:Y:S01]  /*2170*/  SYNCS.ARRIVE.TRANS64.RED.A1T0 RZ, [R2+URZ], RZ ;  /* 0x000000ff02ff79a7 */ /* 0x0023e200081004ff */
[----:B--2---:R-:W-:-:S13]  /*2180*/  LOP3.LUT P2, RZ, R6, 0x1, RZ, 0xc0, !PT ;  /* 0x0000000106ff7812 */ /* 0x004fda000784c0ff */
[----:B------:R-:W-:Y:S01]  /*2190*/  @P2 SHF.R.U32.HI R3, RZ, 0x10, R5 ;  /* 0x00000010ff032819 */ /* 0x000fe20000011605 */
[----:B------:R-:W-:Y:S01]  /*21a0*/  VOTEU.ANY UP0, P2 ;  /* 0x0000000000ff7886 */ /* 0x000fe20001000100 */
[----:B------:R-:W-:Y:S02]  /*21b0*/  @P2 MOV R11, R4 ;  /* 0x00000004000b2202 */ /* 0x000fe40000000f00 */
[----:B------:R-:W-:Y:S02]  /*21c0*/  @P2 R2UR.BROADCAST UR8, R3 ;  /* 0x00000000030822ca */ /* 0x000fe400008e0000 */
[----:B------:R-:W-:-:S11]  /*21d0*/  @P2 LOP3.LUT R8, R5, 0xffff, RZ, 0xc0, !PT ;  /* 0x0000ffff05082812 */ /* 0x000fd600078ec0ff */
[----:B------:R-:W-:Y:S01]  /*21e0*/  @UP0 UMOV UR36, UR8 ;  /* 0x0000000800240c82 */ /* 0x000fe20008000000 */
[----:B-1----:R-:W-:Y:S05]  /*21f0*/  @!P0 BRA `(.L_x_41) ;  /* 0x0000000000b88947 */ /* 0x002fea0003800000 */
[----:B------:R-:W3:Y:S01]  /*2200*/  LDC.64 R4, c[0x0][0xb18] ;  /* 0x0002c600ff047b82 */ /* 0x000ee20000000a00 */
[----:B------:R-:W-:-:S07]  /*2210*/  ISETP.NE.AND P3, PT, R72, 0x1, PT ;  /* 0x000000014800780c */ /* 0x000fce0003f65270 */
[----:B------:R-:W1:Y:S08]  /*2220*/  LDC.64 R6, c[0x0][0xb10] ;  /* 0x0002c400ff067b82 */ /* 0x000e700000000a00 */
[----:B------:R-:W2:Y:S08]  /*2230*/  LDC R17, c[0x0][0xb20] ;  /* 0x0002c800ff117b82 */ /* 0x000eb00000000800 */
[----:B------:R-:W4:Y:S01]  /*2240*/  LDC R18, c[0x0][0xb0c] ;  /* 0x0002c300ff127b82 */ /* 0x000f220000000800 */
[----:B---3--:R-:W-:Y:S01]  /*2250*/  IMAD.HI.U32 R22, R0, R5, RZ ;  /* 0x0000000500167227 */ /* 0x008fe200078e00ff */
[----:B------:R-:W-:-:S06]  /*2260*/  ISETP.NE.AND P0, PT, R4, 0x1, PT ;  /* 0x000000010400780c */ /* 0x000fcc0003f05270 */
[----:B------:R-:W3:Y:S01]  /*2270*/  LDC.64 R2, c[0x0][0xb28] ;  /* 0x0002ca00ff027b82 */ /* 0x000ee20000000a00 */
[----:B-1----:R-:W-:-:S04]  /*2280*/  IMAD.HI.U32 R20, R9, R6, RZ ;  /* 0x0000000609147227 */ /* 0x002fc800078e00ff */
[----:B------:R-:W-:Y:S01]  /*2290*/  IMAD.HI.U32 R24, R11, R6, RZ ;  /* 0x000000060b187227 */ /* 0x000fe200078e00ff */
[----:B------:R-:W-:Y:S02]  /*22a0*/  SHF.R.U32.HI R20, RZ, R7, R20 ;  /* 0x00000007ff147219 */ /* 0x000fe40000011614 */
[----:B--2---:R-:W-:Y:S01]  /*22b0*/  SHF.R.U32.HI R19, RZ, R17, R22 ;  /* 0x00000011ff137219 */ /* 0x004fe20000011616 */
[----:B------:R-:W-:Y:S01]  /*22c0*/  IMAD.HI.U32 R22, R8, R5, RZ ;  /* 0x0000000508167227 */ /* 0x000fe200078e00ff */
[----:B------:R-:W-:Y:S02]  /*22d0*/  SHF.R.U32.HI R24, RZ, R7, R24 ;  /* 0x00000007ff187219 */ /* 0x000fe40000011618 */
[----:B------:R-:W-:Y:S02]  /*22e0*/  SEL R19, R0, R19, !P0 ;  /* 0x0000001300137207 */ /* 0x000fe40004000000 */
[----:B------:R-:W-:Y:S02]  /*22f0*/  SHF.R.U32.HI R17, RZ, R17, R22 ;  /* 0x00000011ff117219 */ /* 0x000fe40000011616 */
[----:B----4-:R-:W-:-:S02]  /*2300*/  ISETP.NE.AND P1, PT, R18, 0x1, PT ;  /* 0x000000011200780c */ /* 0x010fc40003f25270 */
[----:B------:R-:W-:Y:S02]  /*2310*/  SEL R17, R8, R17, !P0 ;  /* 0x0000001108117207 */ /* 0x000fe40004000000 */
[----:B------:R-:W-:Y:S02]  /*2320*/  SEL R21, R9, R20, !P1 ;  /* 0x0000001409157207 */ /* 0x000fe40004800000 */
[----:B------:R-:W-:Y:S01]  /*2330*/  SEL R5, R11, R24, !P1 ;  /* 0x000000180b057207 */ /* 0x000fe20004800000 */
[----:B---3--:R-:W-:Y:S01]  /*2340*/  IMAD.HI.U32 R20, R19, R2, RZ ;  /* 0x0000000213147227 */ /* 0x008fe200078e00ff */
[----:B------:R-:W-:-:S03]  /*2350*/  IADD3 R7, PT, PT, -R17, RZ, RZ ;  /* 0x000000ff11077210 */ /* 0x000fc60007ffe1ff */
        /* <DEDUP_REMOVED lines=11> */
[----:B------:R-:W-:-:S04]  /*2410*/  @!P0 IMAD.HI.U32 R20, R5, R2, RZ ;  /* 0x0000000205148227 */ /* 0x000fc800078e00ff */
[----:B------:R-:W-:Y:S01]  /*2420*/  IMAD.MOV R2, RZ, RZ, -R6 ;  /* 0x000000ffff027224 */ /* 0x000fe200078e0a06 */
[----:B------:R-:W-:-:S03]  /*2430*/  @!P0 SHF.R.U32.HI R20, RZ, R3, R20 ;  /* 0x00000003ff148219 */ /* 0x000fc60000011614 */
[----:B------:R-:W-:Y:S01]  /*2440*/  IMAD R2, R72, R2, R17 ;  /* 0x0000000248027224 */ /* 0x000fe200078e0211 */
        /* <DEDUP_REMOVED lines=9> */
.L_x_41:
[----:B------:R-:W1:Y:S02]  /*24e0*/  LDCU UR8, c[0x0][0xb30] ;  /* 0x00016600ff0877ac */ /* 0x000e640008000800 */
[----:B-1----:R-:W-:-:S09]  /*24f0*/  UISETP.NE.AND UP0, UPT, UR8, 0x1, UPT ;  /* 0x000000010800788c */ /* 0x002fd2000bf05270 */
[----:B------:R-:W-:Y:S05]  /*2500*/  BRA.U UP0, `(.L_x_42) ;  /* 0x0000000100407547 */ /* 0x000fea000b800000 */
[----:B------:R-:W1:Y:S08]  /*2510*/  LDC.64 R4, c[0x0][0xb10] ;  /* 0x0002c400ff047b82 */ /* 0x000e700000000a00 */
[----:B------:R-:W2:Y:S08]  /*2520*/  LDC.64 R2, c[0x0][0xb18] ;  /* 0x0002c600ff027b82 */ /* 0x000eb00000000a00 */
[----:B------:R-:W4:Y:S08]  /*2530*/  LDC R6, c[0x0][0xb20] ;  /* 0x0002c800ff067b82 */ /* 0x000f300000000800 */
[----:B------:R-:W3:Y:S01]  /*2540*/  LDC R18, c[0x0][0xb0c] ;  /* 0x0002c300ff127b82 */ /* 0x000ee20000000800 */
[----:B-1----:R-:W-:-:S05]  /*2550*/  IMAD.HI.U32 R4, R11, R4, RZ ;  /* 0x000000040b047227 */ /* 0x002fca00078e00ff */
[----:B------:R-:W-:Y:S01]  /*2560*/  SHF.R.U32.HI R4, RZ, R5, R4 ;  /* 0x00000005ff047219 */ /* 0x000fe20000011604 */
[----:B--2---:R-:W-:Y:S01]  /*2570*/  IMAD.HI.U32 R3, R8, R3, RZ ;  /* 0x0000000308037227 */ /* 0x004fe200078e00ff */
[----:B------:R-:W-:-:S04]  /*2580*/  ISETP.NE.AND P0, PT, R2, 0x1, PT ;  /* 0x000000010200780c */ /* 0x000fc80003f05270 */
[----:B----4-:R-:W-:-:S04]  /*2590*/  SHF.R.U32.HI R3, RZ, R6, R3 ;  /* 0x00000006ff037219 */ /* 0x010fc80000011603 */
[----:B------:R-:W-:Y:S02]  /*25a0*/  SEL R3, R8, R3, !P0 ;  /* 0x0000000308037207 */ /* 0x000fe40004000000 */
[----:B---3--:R-:W-:-:S04]  /*25b0*/  ISETP.NE.AND P1, PT, R18, 0x1, PT ;  /* 0x000000011200780c */ /* 0x008fc80003f25270 */
[----:B------:R-:W-:-:S05]  /*25c0*/  SEL R4, R11, R4, !P1 ;  /* 0x000000040b047207 */ /* 0x000fca0004800000 */
[----:B------:R-:W-:Y:S02]  /*25d0*/  IMAD.IADD R5, R3, 0x1, -R4 ;  /* 0x0000000103057824 */ /* 0x000fe400078e0a04 */
[----:B------:R-:W-:Y:S02]  /*25e0*/  IMAD.IADD R3, R4, 0x1, -R3 ;  /* 0x0000000104037824 */ /* 0x000fe400078e0a03 */
[----:B------:R-:W-:Y:S02]  /*25f0*/  IMAD R11, R5, R18, R11 ;  /* 0x00000012050b7224 */ /* 0x000fe400078e020b */
[----:B------:R-:W-:-:S07]  /*2600*/  IMAD R8, R3, R2, R8 ;  /* 0x0000000203087224 */ /* 0x000fce00078e0208 */
.L_x_42:
[----:B------:R-:W-:Y:S01]  /*2610*/  VIADD R14, R14, 0x1 ;  /* 0x000000010e0e7836 */ /* 0x000fe20000000000 */
[----:B------:R-:W-:Y:S01]  /*2620*/  PLOP3.LUT P1, PT, PT, PT, PT, 0x80, 0x8 ;  /* 0x000000000008781c */ /* 0x000fe20003f2f070 */
[----:B------:R-:W-:Y:S02]  /*2630*/  IMAD.IADD R21, R11, 0x1, R170 ;  /* 0x000000010b157824 */ /* 0x000fe400078e02aa */
[----:B------:R-:W-:Y:S01]  /*2640*/  IMAD.IADD R20, R8, 0x1, R147 ;  /* 0x0000000108147824 */ /* 0x000fe200078e0293 */
[----:B------:R-:W-:-:S04]  /*2650*/  ISETP.NE.AND P0, PT, R14, 0x2, PT ;  /* 0x000000020e00780c */ /* 0x000fc80003f05270 */
[----:B------:R-:W-:Y:S02]  /*2660*/  SEL R2, RZ, 0x1, P0 ;  /* 0x00000001ff027807 */ /* 0x000fe40000000000 */
[----:B------:R-:W-:Y:S02]  /*2670*/  SEL R14, R14, RZ, P0 ;  /* 0x000000ff0e0e7207 */ /* 0x000fe40000000000 */
[----:B------:R-:W-:Y:S01]  /*2680*/  LOP3.LUT R13, R13, R2, RZ, 0x3c, !PT ;  /* 0x000000020d0d7212 */ /* 0x000fe200078e3cff */
[----:B------:R-:W-:Y:S06]  /*2690*/  @P2 BRA `(.L_x_43) ;  /* 0xfffffff000642947 */ /* 0x000fec000383ffff */
[----:B------:R-:W-:Y:S01]  /*26a0*/  UIADD3 UR6, UPT, UPT, UR6, 0x58, URZ ;  /* 0x0000005806067890 */ /* 0x000fe2000fffe0ff */
[----:B------:R-:W-:-:S03]  /*26b0*/  SHF.L.U32 R3, R15, 0x1f, RZ ;  /* 0x0000001f0f037819 */ /* 0x000fc600000006ff */
[----:B------:R-:W-:-:S09]  /*26c0*/  ULEA UR4, UR23, UR6, 0x3 ;  /* 0x0000000617047291 */ /* 0x000fd2000f8e18ff */
[----:B------:R-:W1:Y:S02]  /*26d0*/  SYNCS.PHASECHK.TRANS64.TRYWAIT P0, [UR4], R3 ;  /* 0x00000003ff0075a7 */ /* 0x000e640008001104 */
[----:B-1----:R-:W-:Y:S05]  /*26e0*/  @!P0 BRA `(.L_x_44) ;  /* 0x0000009400748947 */ /* 0x002fea0003800000 */
.L_x_157:
[----:B------:R-:W-:-:S04]  /*26f0*/  UIADD3 UR5, UPT, UPT, UR23, 0x1, URZ ;  /* 0x0000000117057890 */ /* 0x000fc8000fffe0ff */
[----:B------:R-:W-:-:S04]  /*2700*/  UISETP.NE.AND UP0, UPT, UR5, 0xb, UPT ;  /* 0x0000000b0500788c */ /* 0x000fc8000bf05270 */
[----:B------:R-:W-:Y:S02]  /*2710*/  USEL UR7, URZ, 0x1, UP0 ;  /* 0x00000001ff077887 */ /* 0x000fe40008000000 */
[----:B------:R-:W-:-:S04]  /*2720*/  USEL UR5, UR5, URZ, UP0 ;  /* 0x000000ff05057287 */ /* 0x000fc80008000000 */
[----:B------:R-:W-:Y:S01]  /*2730*/  ULEA UR4, UR5, UR6, 0x3 ;  /* 0x0000000605047291 */ /* 0x000fe2000f8e18ff */
[----:B------:R-:W-:-:S04]  /*2740*/  LOP3.LUT R2, R15, UR7, RZ, 0x3c, !PT ;  /* 0x000000070f027c12 */ /* 0x000fc8000f8e3cff */
[----:B-1----:R-:W-:-:S04]  /*2750*/  SHF.L.U32 R3, R2, 0x1f, RZ ;  /* 0x0000001f02037819 */ /* 0x002fc800000006ff */
[----:B------:R-:W1:Y:S02]  /*2760*/  SYNCS.PHASECHK.TRANS64.TRYWAIT P0, [UR4], R3 ;  /* 0x00000003ff0075a7 */ /* 0x000e640008001104 */
[----:B-1----:R-:W-:Y:S05]  /*2770*/  @!P0 BRA `(.L_x_45) ;  /* 0x0000009400688947 */ /* 0x002fea0003800000 */
.L_x_159:
        /* <DEDUP_REMOVED lines=9> */
.L_x_161:
        /* <DEDUP_REMOVED lines=9> */
.L_x_163:
        /* <DEDUP_REMOVED lines=9> */
.L_x_165:
        /* <DEDUP_REMOVED lines=9> */
.L_x_167:
        /* <DEDUP_REMOVED lines=9> */
.L_x_169:
        /* <DEDUP_REMOVED lines=9> */
.L_x_171:
        /* <DEDUP_REMOVED lines=9> */
.L_x_173:
        /* <DEDUP_REMOVED lines=9> */
.L_x_175:
[----:B------:R-:W-:-:S04]  /*2c00*/  UIADD3 UR5, UPT, UPT, UR5, 0x1, URZ ;  /* 0x0000000105057890 */ /* 0x000fc8000fffe0ff */
[----:B------:R-:W-:-:S04]  /*2c10*/  UISETP.NE.AND UP0, UPT, UR5, 0xb, UPT ;  /* 0x0000000b0500788c */ /* 0x000fc8000bf05270 */
[----:B------:R-:W-:Y:S02]  /*2c20*/  USEL UR4, URZ, 0x1, UP0 ;  /* 0x00000001ff047887 */ /* 0x000fe40008000000 */
[----:B------:R-:W-:-:S04]  /*2c30*/  USEL UR5, UR5, URZ, UP0 ;  /* 0x000000ff05057287 */ /* 0x000fc80008000000 */
[----:B------:R-:W-:Y:S01]  /*2c40*/  ULEA UR5, UR5, UR6, 0x3 ;  /* 0x0000000605057291 */ /* 0x000fe2000f8e18ff */
[----:B-1----:R-:W-:-:S04]  /*2c50*/  LOP3.LUT R3, R2, UR4, RZ, 0x3c, !PT ;  /* 0x0000000402037c12 */ /* 0x002fc8000f8e3cff */
[----:B------:R-:W-:Y:S01]  /*2c60*/  SHF.L.U32 R3, R3, 0x1f, RZ ;  /* 0x0000001f03037819 */ /* 0x000fe200000006ff */
[----:B---3--:R-:W-:-:S07]  /*2c70*/  IMAD.U32 R0, RZ, RZ, UR5 ;  /* 0x00000005ff007e24 */ /* 0x008fce000f8e00ff */
.L_x_54:
[----:B-1----:R1:W2:Y:S02]  /*2c80*/  SYNCS.PHASECHK.TRANS64.TRYWAIT P0, [R0+URZ], R3 ;  /* 0x00000003000075a7 */ /* 0x0022a400080011ff */
[----:B--2---:R-:W-:Y:S05]  /*2c90*/  @!P0 NANOSLEEP.SYNCS 0x989680 ;  /* 0x009896800000895d */ /* 0x004fea0003900000 */
[----:B------:R-:W2:Y:S02]  /*2ca0*/  @!P0 SYNCS.PHASECHK.TRANS64 P0, [R0+URZ], R3 ;  /* 0x00000003000085a7 */ /* 0x000ea400080010ff */
[----:B--2---:R-:W-:Y:S05]  /*2cb0*/  @P0 EXIT ;  /* 0x000000000000094d */ /* 0x004fea0003800000 */
[----:B------:R-:W-:Y:S05]  /*2cc0*/  BRA `(.L_x_54) ;  /* 0xfffffffc00ec7947 */ /* 0x000fea000383ffff */
.L_x_23:
[----:B------:R-:W-:-:S04]  /*2cd0*/  UISETP.NE.AND UP1, UPT, UR37, URZ, UPT ;  /* 0x000000ff2500728c */ /* 0x000fc8000bf25270 */
[----:B------:R-:W-:-:S09]  /*2ce0*/  UISETP.NE.OR UP1, UPT, UR10, 0x1, UP1 ;  /* 0x000000010a00788c */ /* 0x000fd20008f25670 */
[----:B------:R-:W-:Y:S05]  /*2cf0*/  BRA.U UP1, `(.L_x_55) ;  /* 0x00000005014c7547 */ /* 0x000fea000b800000 */
[----:B------:R-:W-:Y:S01]  /*2d00*/  HFMA2 R11, -RZ, RZ, 0, 0 ;  /* 0x00000000ff0b7431 */ /* 0x000fe200000001ff */
[----:B------:R-:W-:Y:S01]  /*2d10*/  ISETP.GE.U32.AND P2, PT, R10, 0x2, PT ;  /* 0x000000020a00780c */ /* 0x000fe20003f46070 */
[----:B------:R-:W-:Y:S01]  /*2d20*/  IMAD.MOV.U32 R12, RZ, RZ, 0x1 ;  /* 0x00000001ff0c7424 */ /* 0x000fe200078e00ff */
[----:B------:R-:W-:Y:S01]  /*2d30*/  CS2R R8, SRZ ;  /* 0x0000000000087805 */ /* 0x000fe2000001ff00 */
[----:B------:R-:W-:Y:S01]  /*2d40*/  IMAD.MOV.U32 R3, RZ, RZ, RZ ;  /* 0x000000ffff037224 */ /* 0x000fe200078e00ff */
[----:B------:R-:W-:Y:S01]  /*2d50*/  UMOV UR4, 0x400 ;  /* 0x0000040000047882 */ /* 0x000fe20000000000 */
[----:B------:R-:W-:Y:S01]  /*2d60*/  UMOV UR6, URZ ;  /* 0x000000ff00067c82 */ /* 0x000fe20008000000 */
[----:B------:R-:W-:-:S12]  /*2d70*/  ULEA UR37, UR37, UR4, 0x18 ;  /* 0x0000000425257291 */ /* 0x000fd8000f8ec0ff */
.L_x_59:
[----:B------:R-:W-:Y:S02]  /*2d80*/  LEA R0, R3, UR37, 0x3 ;  /* 0x0000002503007c11 */ /* 0x000fe4000f8e18ff */
[----:B------:R-:W-:-:S03]  /*2d90*/  SHF.L.U32 R5, R8, 0x1f, RZ ;  /* 0x0000001f08057819 */ /* 0x000fc600000006ff */
[----:B------:R-:W-:Y:S01]  /*2da0*/  VIADD R4, R0, 0x150 ;  /* 0x0000015000047836 */ /* 0x000fe20000000000 */
[----:B------:R-:W1:Y:S02]  /*2db0*/  SYNCS.PHASECHK.TRANS64.TRYWAIT P0, [R0+URZ+0x140], R5 ;  /* 0x00014005000075a7 */ /* 0x000e6400080011ff */
[----:B-1----:R-:W-:Y:S05]  /*2dc0*/  @!P0 BRA `(.L_x_56) ;  /* 0x0000009000ac8947 */ /* 0x002fea0003800000 */
.L_x_176:
[----:B------:R-:W-:Y:S01]  /*2dd0*/  ULEA UR5, UR6, UR37, 0x3 ;  /* 0x0000002506057291 */ /* 0x000fe2000f8e18ff */
[----:B------:R-:W-:Y:S01]  /*2de0*/  PRMT R4, RZ, 0x654, R4 ;  /* 0x00000654ff047816 */ /* 0x000fe20000000004 */
[----:B-1----:R-:W-:Y:S01]  /*2df0*/  @!P2 IMAD.MOV.U32 R5, RZ, RZ, 0x10 ;  /* 0x00000010ff05a424 */ /* 0x002fe200078e00ff */
[----:B------:R-:W-:Y:S01]  /*2e00*/  SHF.L.U32 R7, R12, 0x1f, RZ ;  /* 0x0000001f0c077819 */ /* 0x000fe200000006ff */
[----:B------:R-:W-:Y:S01]  /*2e10*/  UIADD3 UR4, UPT, UPT, UR5, 0x100, URZ ;  /* 0x0000010005047890 */ /* 0x000fe2000fffe0ff */
[----:B------:R1:W-:Y:S05]  /*2e20*/  SYNCS.ARRIVE.TRANS64.RED.A1T0 RZ, [R4+URZ], RZ ;  /* 0x000000ff04ff79a7 */ /* 0x0003ea00081004ff */
[----:B------:R-:W-:Y:S01]  /*2e30*/  IMAD.U32 R13, RZ, RZ, UR4 ;  /* 0x00000004ff0d7e24 */ /* 0x000fe2000f8e00ff */
[----:B------:R-:W2:Y:S04]  /*2e40*/  SYNCS.PHASECHK.TRANS64.TRYWAIT P0, [UR5+0x110], R7 ;  /* 0x00011007ff0075a7 */ /* 0x000ea80008001105 */
[----:B------:R-:W-:Y:S01]  /*2e50*/  PRMT R13, R10, 0x654, R13 ;  /* 0x000006540a0d7816 */ /* 0x000fe2000000000d */
[----:B-12---:R-:W-:Y:S06]  /*2e60*/  @!P0 BRA `(.L_x_57) ;  /* 0x0000009000988947 */ /* 0x006fec0003800000 */
.L_x_178:
[----:B------:R-:W-:Y:S01]  /*2e70*/  ULEA UR4, UR6, UR37, 0x4 ;  /* 0x0000002506047291 */ /* 0x000fe2000f8e20ff */
[----:B------:R-:W-:Y:S01]  /*2e80*/  SEL R2, R13, R2, !P2 ;  /* 0x000000020d027207 */ /* 0x000fe20005000000 */
[----:B------:R-:W-:Y:S01]  /*2e90*/  UIADD3 UR5, UPT, UPT, UR5, 0x100, URZ ;  /* 0x0000010005057890 */ /* 0x000fe2000fffe0ff */
[----:B-1----:R-:W-:Y:S01]  /*2ea0*/  LEA R0, R11, UR37, 0x3 ;  /* 0x000000250b007c11 */ /* 0x002fe2000f8e18ff */
[----:B------:R-:W-:Y:S01]  /*2eb0*/  UIADD3 UR4, UPT, UPT, UR4, 0x170, URZ ;  /* 0x0000017004047890 */ /* 0x000fe2000fffe0ff */
[----:B------:R1:W-:Y:S01]  /*2ec0*/  @!P2 SYNCS.ARRIVE.TRANS64.RED RZ, [R2+URZ], R5 ;  /* 0x0000000502ffa9a7 */ /* 0x0003e200080004ff */
[----:B------:R-:W-:Y:S01]  /*2ed0*/  UIADD3 UR6, UPT, UPT, UR6, 0x1, URZ ;  /* 0x0000000106067890 */ /* 0x000fe2000fffe0ff */
[----:B------:R-:W-:-:S03]  /*2ee0*/  VIADD R3, R3, 0x1 ;  /* 0x0000000103037836 */ /* 0x000fc60000000000 */
[----:B------:R-:W-:Y:S02]  /*2ef0*/  UISETP.NE.AND UP0, UPT, UR6, 0x2, UPT ;  /* 0x000000020600788c */ /* 0x000fe4000bf05270 */
[----:B------:R-:W-:Y:S01]  /*2f00*/  ISETP.NE.AND P0, PT, R3, 0x2, PT ;  /* 0x000000020300780c */ /* 0x000fe20003f05270 */
[----:B------:R-:W-:Y:S06]  /*2f10*/  UGETNEXTWORKID.BROADCAST [UR4], [UR5] ;  /* 0x00000000040073ca */ /* 0x000fec0008000100 */
[----:B------:R-:W-:Y:S02]  /*2f20*/  USEL UR4, URZ, 0x1, UP0 ;  /* 0x00000001ff047887 */ /* 0x000fe40008000000 */
[----:B------:R-:W-:-:S04]  /*2f30*/  USEL UR6, UR6, URZ, UP0 ;  /* 0x000000ff06067287 */ /* 0x000fc80008000000 */
[----:B------:R-:W-:Y:S02]  /*2f40*/  LOP3.LUT R12, R12, UR4, RZ, 0x3c, !PT ;  /* 0x000000040c0c7c12 */ /* 0x000fe4000f8e3cff */
[----:B-1----:R-:W-:-:S04]  /*2f50*/  SHF.L.U32 R5, R9, 0x1f, RZ ;  /* 0x0000001f09057819 */ /* 0x002fc800000006ff */
[----:B------:R-:W1:Y:S02]  /*2f60*/  SYNCS.PHASECHK.TRANS64.TRYWAIT P1, [R0+URZ+0x100], R5 ;  /* 0x00010005000075a7 */ /* 0x000e6400080211ff */
[----:B-1----:R-:W-:Y:S05]  /*2f70*/  @!P1 BRA `(.L_x_58) ;  /* 0x00000090006c9947 */ /* 0x002fea0003800000 */
.L_x_179:
[----:B------:R-:W-:Y:S01]  /*2f80*/  LEA R4, R11, UR37, 0x4 ;  /* 0x000000250b047c11 */ /* 0x000fe2000f8e20ff */
[----:B-1----:R-:W-:Y:S01]  /*2f90*/  VIADD R0, R0, 0x110 ;  /* 0x0000011000007836 */ /* 0x002fe20000000000 */
[----:B------:R-:W-:Y:S01]  /*2fa0*/  SEL R3, R3, RZ, P0 ;  /* 0x000000ff03037207 */ /* 0x000fe20000000000 */
[----:B------:R-:W-:-:S03]  /*2fb0*/  VIADD R11, R11, 0x1 ;  /* 0x000000010b0b7836 */ /* 0x000fc60000000000 */
[----:B------:R-:W1:Y:S01]  /*2fc0*/  LDS.128 R4, [R4+0x170] ;  /* 0x0001700004047984 */ /* 0x000e620000000c00 */
[----:B------:R-:W-:Y:S02]  /*2fd0*/  PRMT R0, RZ, 0x654, R0 ;  /* 0x00000654ff007816 */ /* 0x000fe40000000000 */
[C---:B------:R-:W-:Y:S01]  /*2fe0*/  ISETP.NE.AND P1, PT, R11.reuse, 0x2, PT ;  /* 0x000000020b00780c */ /* 0x040fe20003f25270 */
[----:B------:R-:W-:Y:S01]  /*2ff0*/  @!PT LDS RZ, [RZ] ;  /* 0x00000000fffff984 */ /* 0x000fe20000000800 */
[----:B------:R-:W-:Y:S01]  /*3000*/  @!PT LDS RZ, [RZ] ;  /* 0x00000000fffff984 */ /* 0x000fe20000000800 */
[----:B------:R-:W-:Y:S01]  /*3010*/  @!PT LDS RZ, [RZ] ;  /* 0x00000000fffff984 */ /* 0x000fe20000000800 */
[----:B------:R-:W-:Y:S01]  /*3020*/  @!PT LDS RZ, [RZ] ;  /* 0x00000000fffff984 */ /* 0x000fe20000000800 */
[----:B------:R2:W-:Y:S06]  /*3030*/  MEMBAR.ALL.CTA ;  /* 0x0000000000007992 */ /* 0x0005ec0000008000 */
[----:B--2---:R-:W2:Y:S01]  /*3040*/  FENCE.VIEW.ASYNC.S ;  /* 0x00000000000073c6 */ /* 0x004ea20000000000 */
[----:B------:R-:W-:Y:S01]  /*3050*/  SEL R11, R11, RZ, P1 ;  /* 0x000000ff0b0b7207 */ /* 0x000fe20000800000 */
[----:B--2---:R2:W-:Y:S01]  /*3060*/  SYNCS.ARRIVE.TRANS64.RED.A1T0 RZ, [R0+URZ], RZ ;  /* 0x000000ff00ff79a7 */ /* 0x0045e200081004ff */
[----:B-1----:R-:W-:-:S02]  /*3070*/  LOP3.LUT P3, RZ, R6, 0x1, RZ, 0xc0, !PT ;  /* 0x0000000106ff7812 */ /* 0x002fc4000786c0ff */
[----:B------:R-:W-:-:S04]  /*3080*/  SEL R5, RZ, 0x1, P0 ;  /* 0x00000001ff057807 */ /* 0x000fc80000000000 */
[----:B------:R-:W-:Y:S02]  /*3090*/  LOP3.LUT R8, R8, R5, RZ, 0x3c, !PT ;  /* 0x0000000508087212 */ /* 0x000fe400078e3cff */
[----:B--2---:R-:W-:-:S04]  /*30a0*/  SEL R0, RZ, 0x1, P1 ;  /* 0x00000001ff007807 */ /* 0x004fc80000800000 */
[----:B------:R-:W-:Y:S01]  /*30b0*/  LOP3.LUT R9, R9, R0, RZ, 0x3c, !PT ;  /* 0x0000000009097212 */ /* 0x000fe200078e3cff */
[----:B------:R-:W-:Y:S06]  /*30c0*/  @P3 BRA `(.L_x_59) ;  /* 0xfffffffc002c3947 */ /* 0x000fec000383ffff */
[----:B------:R-:W-:Y:S01]  /*30d0*/  ULEA UR5, UR6, UR37, 0x3 ;  /* 0x0000002506057291 */ /* 0x000fe2000f8e18ff */
[----:B------:R-:W-:-:S08]  /*30e0*/  SHF.L.U32 R3, R12, 0x1f, RZ ;  /* 0x0000001f0c037819 */ /* 0x000fd000000006ff */
[----:B------:R-:W1:Y:S02]  /*30f0*/  SYNCS.PHASECHK.TRANS64 P0, [UR5+0x110], R3 ;  /* 0x00011003ff0075a7 */ /* 0x000e640008001005 */
[----:B-1----:R-:W-:Y:S05]  /*3100*/  @P0 BRA `(.L_x_60) ;  /* 0x0000000000080947 */ /* 0x002fea0003800000 */
[----:B------:R-:W1:Y:S02]  /*3110*/  SYNCS.PHASECHK.TRANS64.TRYWAIT P0, [UR5+0x110], R3 ;  /* 0x00011003ff0075a7 */ /* 0x000e640008001105 */
[----:B-1----:R-:W-:Y:S05]  /*3120*/  @!P0 BRA `(.L_x_61) ;  /* 0x0000009000148947 */ /* 0x002fea0003800000 */
.L_x_60:
[----:B------:R-:W-:-:S04]  /*3130*/  UIADD3 UR4, UPT, UPT, UR6, 0x1, URZ ;  /* 0x0000000106047890 */ /* 0x000fc8000fffe0ff */
[----:B------:R-:W-:-:S04]  /*3140*/  UISETP.NE.AND UP0, UPT, UR4, 0x2, UPT ;  /* 0x000000020400788c */ /* 0x000fc8000bf05270 */
[----:B------:R-:W-:Y:S02]  /*3150*/  USEL UR7, URZ, 0x1, UP0 ;  /* 0x00000001ff077887 */ /* 0x000fe40008000000 */
[----:B------:R-:W-:-:S04]  /*3160*/  USEL UR4, UR4, URZ, UP0 ;  /* 0x000000ff04047287 */ /* 0x000fc80008000000 */
[----:B------:R-:W-:Y:S01]  /*3170*/  ULEA UR4, UR4, UR37, 0x3 ;  /* 0x0000002504047291 */ /* 0x000fe2000f8e18ff */
[----:B-1----:R-:W-:-:S04]  /*3180*/  LOP3.LUT R3, R12, UR7, RZ, 0x3c, !PT ;  /* 0x000000070c037c12 */ /* 0x002fc8000f8e3cff */
[----:B------:R-:W-:-:S04]  /*3190*/  SHF.L.U32 R0, R3, 0x1f, RZ ;  /* 0x0000001f03007819 */ /* 0x000fc800000006ff */
[----:B------:R-:W1:Y:S02]  /*31a0*/  SYNCS.PHASECHK.TRANS64 P0, [UR4+0x110], R0 ;  /* 0x00011000ff0075a7 */ /* 0x000e640008001004 */
[----:B-1----:R-:W-:Y:S05]  /*31b0*/  @P0 EXIT ;  /* 0x000000000000094d */ /* 0x002fea0003800000 */
[----:B------:R-:W-:Y:S02]  /*31c0*/  SHF.L.U32 R3, R3, 0x1f, RZ ;  /* 0x0000001f03037819 */ /* 0x000fe400000006ff */
[----:B------:R-:W-:-:S07]  /*31d0*/  MOV R0, UR4 ;  /* 0x0000000400007c02 */ /* 0x000fce0008000f00 */
.L_x_62:
[----:B-1----:R1:W2:Y:S02]  /*31e0*/  SYNCS.PHASECHK.TRANS64.TRYWAIT P0, [R0+URZ+0x110], R3 ;  /* 0x00011003000075a7 */ /* 0x0022a400080011ff */
[----:B--2---:R-:W-:Y:S05]  /*31f0*/  @!P0 NANOSLEEP.SYNCS 0x989680 ;  /* 0x009896800000895d */ /* 0x004fea0003900000 */
[----:B------:R-:W2:Y:S02]  /*3200*/  @!P0 SYNCS.PHASECHK.TRANS64 P0, [R0+URZ+0x110], R3 ;  /* 0x00011003000085a7 */ /* 0x000ea400080010ff */
[----:B--2---:R-:W-:Y:S05]  /*3210*/  @P0 EXIT ;  /* 0x000000000000094d */ /* 0x004fea0003800000 */
[----:B------:R-:W-:Y:S05]  /*3220*/  BRA `(.L_x_62) ;  /* 0xfffffffc00ec7947 */ /* 0x000fea000383ffff */
.L_x_55:
[----:B------:R-:W-:Y:S05]  /*3230*/  BRA.U UP4, `(.L_x_63) ;  /* 0x0000001104587547 */ /* 0x000fea000b800000 */
[----:B------:R-:W-:Y:S01]  /*3240*/  UMOV UR6, 0x40 ;  /* 0x0000004000067882 */ /* 0x000fe20000000000 */
[----:B------:R-:W-:Y:S01]  /*3250*/  NOP ;  /* 0x0000000000007918 */ /* 0x000fe20000000000 */
[----:B------:R-:W-:Y:S01]  /*3260*/  ULEA UR6, UR37, UR6, 0x18 ;  /* 0x0000000625067291 */ /* 0x000fe2000f8ec0ff */
[----:B------:R-:W-:Y:S02]  /*3270*/  UMOV UR7, 0x400 ;  /* 0x0000040000077882 */ /* 0x000fe40000000000 */
[----:B------:R-:W-:-:S06]  /*3280*/  ULEA UR37, UR37, UR7, 0x18 ;  /* 0x0000000725257291 */ /* 0x000fcc000f8ec0ff */
[----:B------:R-:W1:Y:S02]  /*3290*/  LDS.U8 R2, [UR6+0x1c] ;  /* 0x00001c06ff027984 */ /* 0x000e640008000000 */
[----:B-1----:R-:W-:-:S13]  /*32a0*/  ISETP.NE.AND P0, PT, R2, RZ, PT ;  /* 0x000000ff0200720c */ /* 0x002fda0003f05270 */
[----:B------:R-:W-:Y:S05]  /*32b0*/  @P0 BRA `(.L_x_64) ;  /* 0x0000000400080947 */ /* 0x000fea0003800000 */
[----:B------:R-:W-:Y:S02]  /*32c0*/  UISETP.NE.U32.AND UP0, UPT, UR5, 0x1, UPT ;  /* 0x000000010500788c */ /* 0x000fe4000bf05070 */
[----:B------:R-:W-:-:S07]  /*32d0*/  UIADD3 UR8, UPT, UPT, UR6, 0x8, URZ ;  /* 0x0000000806087890 */ /* 0x000fce000fffe0ff */
[----:B------:R-:W-:Y:S05]  /*32e0*/  BRA.U !UP0, `(.L_x_65) ;  /* 0x00000001089c7547 */ /* 0x000fea000b800000 */
[----:B------:R-:W-:Y:S01]  /*32f0*/  ELECT P0, URZ, PT ;  /* 0x0000000000ff782f */ /* 0x000fe20003800000 */
[----:B------:R-:W-:-:S12]  /*3300*/  BSSY B0, `(.L_x_65) ;  /* 0x0000025000007945 */ /* 0x000fd80003800000 */
[----:B------:R-:W-:Y:S05]  /*3310*/  @!P0 BRA `(.L_x_66) ;  /* 0x00000000008c8947 */ /* 0x000fea0003800000 */
[----:B------:R-:W-:-:S05]  /*3320*/  UMOV UR7, 0x10 ;  /* 0x0000001000077882 */ /* 0x000fca0000000000 */
[----:B------:R-:W-:Y:S04]  /*3330*/  DEPBAR.LE SB1, 0x36 ;  /* 0x00009d800000791a */ /* 0x000fe80000000000 */
[----:B------:R-:W1:Y:S02]  /*3340*/  UTCATOMSWS.2CTA.FIND_AND_SET.ALIGN UP1, UR7, UR7 ;  /* 0x00000007000775e3 */ /* 0x000e640008220800 */
[----:B-1----:R-:W-:Y:S01]  /*3350*/  MOV R11, UR7 ;  /* 0x00000007000b7c02 */ /* 0x002fe20008000f00 */
[----:B------:R-:W-:Y:S06]  /*3360*/  BRA.U UP1, `(.L_x_67) ;  /* 0x0000000101187547 */ /* 0x000fec000b800000 */
.L_x_68:
[----:B------:R-:W-:Y:S05]  /*3370*/  NANOSLEEP 0x64 ;  /* 0x000000640000795d */ /* 0x000fea0003800000 */
[----:B------:R-:W-:-:S05]  /*3380*/  UMOV UR7, 0x10 ;  /* 0x0000001000077882 */ /* 0x000fca0000000000 */
[----:B------:R-:W-:Y:S04]  /*3390*/  DEPBAR.LE SB1, 0x36 ;  /* 0x00009d800000791a */ /* 0x000fe80000000000 */
[----:B------:R-:W1:Y:S02]  /*33a0*/  UTCATOMSWS.2CTA.FIND_AND_SET.ALIGN UP1, UR7, UR7 ;  /* 0x00000007000775e3 */ /* 0x000e640008220800 */
[----:B-1----:R-:W-:Y:S01]  /*33b0*/  MOV R11, UR7 ;  /* 0x00000007000b7c02 */ /* 0x002fe20008000f00 */
[----:B------:R-:W-:Y:S05]  /*33c0*/  BRA.U !UP1, `(.L_x_68) ;  /* 0xfffffffd09e87547 */ /* 0x000fea000b83ffff */
.L_x_67:
[----:B------:R-:W1:Y:S01]  /*33d0*/  LDS R5, [UR6+0x10] ;  /* 0x00001006ff057984 */ /* 0x000e620008000800 */
[----:B------:R-:W-:Y:S01]  /*33e0*/  IMAD.U32 R3, RZ, RZ, UR37 ;  /* 0x00000025ff037e24 */ /* 0x000fe2000f8e00ff */
[----:B------:R-:W-:-:S03]  /*33f0*/  MOV R2, UR4 ;  /* 0x0000000400027c02 */ /* 0x000fc60008000f00 */
[----:B------:R-:W-:Y:S01]  /*3400*/  VIADD R3, R3, 0x190 ;  /* 0x0000019003037836 */ /* 0x000fe20000000000 */
[----:B-1----:R-:W-:-:S04]  /*3410*/  SHF.L.U32 R5, R5, 0x1f, RZ ;  /* 0x0000001f05057819 */ /* 0x002fc800000006ff */
[----:B------:R-:W1:Y:S02]  /*3420*/  SYNCS.PHASECHK.TRANS64.TRYWAIT P0, [UR6+0x8], R5 ;  /* 0x00000805ff0075a7 */ /* 0x000e640008001106 */
[----:B-1----:R-:W-:Y:S05]  /*3430*/  @P0 BRA `(.L_x_69) ;  /* 0x0000000000080947 */ /* 0x002fea0003800000 */
[----:B------:R-:W1:Y:S02]  /*3440*/  SYNCS.PHASECHK.TRANS64.TRYWAIT P0, [UR6+0x8], R5 ;  /* 0x00000805ff0075a7 */ /* 0x000e640008001106 */
[----:B-1----:R-:W-:Y:S05]  /*3450*/  @!P0 BRA `(.L_x_70) ;  /* 0x0000008c00608947 */ /* 0x002fea0003800000 */
.L_x_69:
[----:B-1----:R-:W-:Y:S01]  /*3460*/  HFMA2 R4, -RZ, RZ, 0, 5.9604644775390625e-08 ;  /* 0x00000001ff047431 */ /* 0x002fe200000001ff */
[----:B------:R-:W-:Y:S01]  /*3470*/  UPRMT UR7, UR4, 0x654, UR8 ;  /* 0x0000065404077896 */ /* 0x000fe20008000008 */
[----:B------:R-:W-:Y:S01]  /*3480*/  IMAD.MOV.U32 R6, RZ, RZ, 0xffff ;  /* 0x0000ffffff067424 */ /* 0x000fe200078e00ff */
[----:B------:R-:W-:Y:S01]  /*3490*/  PRMT R2, R2, 0x654, R3 ;  /* 0x0000065402027816 */ /* 0x000fe20000000003 */
[----:B------:R-:W-:Y:S02]  /*34a0*/  IMAD.MOV.U32 R5, RZ, RZ, 0x4 ;  /* 0x00000004ff057424 */ /* 0x000fe400078e00ff */
[----:B------:R-:W-:Y:S01]  /*34b0*/  IMAD.SHL.U32 R9, R11, 0x20, RZ ;  /* 0x000000200b097824 */ /* 0x000fe200078e00ff */
[----:B------:R-:W-:Y:S02]  /*34c0*/  MOV R3, UR7 ;  /* 0x0000000700037c02 */ /* 0x000fe40008000f00 */
[-C--:B------:R-:W-:Y:S01]  /*34d0*/  SHF.L.U32 R7, R6, R11.reuse, RZ ;  /* 0x0000000b06077219 */ /* 0x080fe200000006ff */
[----:B------:R1:W-:Y:S01]  /*34e0*/  SYNCS.ARRIVE.TRANS64.RED RZ, [UR7], R5 ;  /* 0x00000005ffff79a7 */ /* 0x0003e20008000407 */
[----:B------:R-:W-:Y:S01]  /*34f0*/  SHF.L.U32 R6, R4, R11, RZ ;  /* 0x0000000b04067219 */ /* 0x000fe200000006ff */
[----:B------:R1:W-:Y:S04]  /*3500*/  STS [UR37+0x190], R9 ;  /* 0x00019009ff007988 */ /* 0x0003e80008000825 */
[----:B------:R1:W-:Y:S04]  /*3510*/  STAS [R2.64], R11 ;  /* 0x0000000b02007dbd */ /* 0x0003e8000c0008ff */
[----:B------:R1:W-:Y:S04]  /*3520*/  ATOMS.OR RZ, [UR6+0x14], R7 ;  /* 0x00001407ffff798c */ /* 0x0003e8000b000006 */
[----:B------:R1:W-:Y:S04]  /*3530*/  ATOMS.OR RZ, [UR6+0x18], R6 ;  /* 0x00001806ffff798c */ /* 0x0003e8000b000006 */
[----:B------:R1:W-:Y:S02]  /*3540*/  ATOMS.XOR RZ, [UR6+0x10], R4 ;  /* 0x00001004ffff798c */ /* 0x0003e4000b800006 */
.L_x_66:
[----:B------:R-:W-:Y:S05]  /*3550*/  BSYNC B0 ;  /* 0x0000000000007941 */ /* 0x000fea0003800000 */
.L_x_65:
[----:B------:R-:W-:Y:S05]  /*3560*/  BRA.U UP0, `(.L_x_71) ;  /* 0x00000001006c7547 */ /* 0x000fea000b800000 */
[----:B------:R-:W-:-:S03]  /*3570*/  UMOV UR7, 0xffffffff ;  /* 0xffffffff00077882 */ /* 0x000fc60000000000 */
[----:B------:R-:W-:Y:S05]  /*3580*/  BRA.DIV UR7, `(.L_x_72) ;  /* 0x0000008e072c7947 */ /* 0x000fea000b800000 */
[----:B------:R-:W-:-:S13]  /*3590*/  ELECT P6, URZ, PT ;  /* 0x0000000000ff782f */ /* 0x000fda00038c0000 */
.L_x_183:
[----:B------:R-:W-:Y:S05]  /*35a0*/  @!P6 BRA `(.L_x_71) ;  /* 0x00000000005ce947 */ /* 0x000fea0003800000 */
[----:B-1----:R-:W1:Y:S02]  /*35b0*/  LDS R3, [UR6+0x10] ;  /* 0x00001006ff037984 */ /* 0x002e640008000800 */
[----:B-1----:R-:W-:-:S04]  /*35c0*/  SHF.L.U32 R3, R3, 0x1f, RZ ;  /* 0x0000001f03037819 */ /* 0x002fc800000006ff */
[----:B------:R-:W1:Y:S02]  /*35d0*/  SYNCS.PHASECHK.TRANS64.TRYWAIT P0, [UR6+0x8], R3 ;  /* 0x00000803ff0075a7 */ /* 0x000e640008001106 */
[----:B-1----:R-:W-:Y:S05]  /*35e0*/  @P0 BRA `(.L_x_73) ;  /* 0x0000000000080947 */ /* 0x002fea0003800000 */
[----:B------:R-:W1:Y:S02]  /*35f0*/  SYNCS.PHASECHK.TRANS64.TRYWAIT P0, [UR6+0x8], R3 ;  /* 0x00000803ff0075a7 */ /* 0x000e640008001106 */
[----:B-1----:R-:W-:Y:S05]  /*3600*/  @!P0 BRA `(.L_x_74) ;  /* 0x0000008c002c8947 */ /* 0x002fea0003800000 */
.L_x_73:
[----:B------:R-:W2:Y:S01]  /*3610*/  LDS R5, [UR37+0x190] ;  /* 0x00019025ff057984 */ /* 0x000ea20008000800 */
[----:B-1----:R-:W-:Y:S02]  /*3620*/  HFMA2 R2, -RZ, RZ, 0, 5.9604644775390625e-08 ;  /* 0x00000001ff027431 */ /* 0x002fe400000001ff */
[----:B------:R-:W-:Y:S01]  /*3630*/  IMAD.MOV.U32 R3, RZ, RZ, 0xffff ;  /* 0x0000ffffff037424 */ /* 0x000fe200078e00ff */
[----:B------:R-:W-:Y:S01]  /*3640*/  UPRMT UR7, UR4, 0x654, UR8 ;  /* 0x0000065404077896 */ /* 0x000fe20008000008 */
[----:B--2---:R-:W-:-:S03]  /*3650*/  IMAD.SHL.U32 R4, R5, 0x20, RZ ;  /* 0x0000002005047824 */ /* 0x004fc600078e00ff */
[-C--:B------:R-:W-:Y:S02]  /*3660*/  SHF.L.U32 R3, R3, R5.reuse, RZ ;  /* 0x0000000503037219 */ /* 0x080fe400000006ff */
[----:B------:R-:W-:Y:S01]  /*3670*/  SHF.L.U32 R5, R2, R5, RZ ;  /* 0x0000000502057219 */ /* 0x000fe200000006ff */
[----:B------:R2:W-:Y:S04]  /*3680*/  STS [UR37+0x190], R4 ;  /* 0x00019004ff007988 */ /* 0x0005e80008000825 */
[----:B------:R2:W-:Y:S04]  /*3690*/  ATOMS.OR RZ, [UR6+0x14], R3 ;  /* 0x00001403ffff798c */ /* 0x0005e8000b000006 */
[----:B------:R2:W-:Y:S01]  /*36a0*/  ATOMS.OR RZ, [UR6+0x18], R5 ;  /* 0x00001805ffff798c */ /* 0x0005e2000b000006 */
[----:B------:R-:W-:Y:S03]  /*36b0*/  SYNCS.ARRIVE.TRANS64.RED.A1T0 RZ, [UR7], RZ ;  /* 0x000000ffffff79a7 */ /* 0x000fe60008100407 */
[----:B------:R2:W-:Y:S01]  /*36c0*/  ATOMS.XOR RZ, [UR6+0x10], R2 ;  /* 0x00001002ffff798c */ /* 0x0005e2000b800006 */
[----:B------:R-:W-:Y:S05]  /*36d0*/  BRA `(.L_x_71) ;  /* 0x0000000000107947 */ /* 0x000fea0003800000 */
.L_x_64:
[----:B------:R-:W-:-:S05]  /*36e0*/  MOV R2, 0xffffffff ;  /* 0xffffffff00027802 */ /* 0x000fca0000000f00 */
[----:B------:R1:W-:Y:S02]  /*36f0*/  STS [UR37+0x190], R2 ;  /* 0x00019002ff007988 */ /* 0x0003e40008000825 */
[----:B-1----:R-:W-:Y:S02]  /*3700*/  MOV R2, 0x3720 ;  /* 0x0000372000027802 */ /* 0x002fe40000000f00 */
[----:B-----5:R-:W-:Y:S05]  /*3710*/  CALL.REL.NOINC `($__internal_1_$__cuda_sm10x_tcgen05_guardrail_trap_phase_invalid_during_alloc) ;  /* 0x0000009000cc7944 */ /* 0x020fea0003c00000 */
.L_x_71:
[----:B------:R-:W-:Y:S05]  /*3720*/  WARPSYNC.ALL ;  /* 0x0000000000007948 */ /* 0x000fea0003800000 */
[----:B------:R-:W3:Y:S01]  /*3730*/  S2UR UR8, SR_CgaCtaId ;  /* 0x00000000000879c3 */ /* 0x000ee20000008800 */
[----:B------:R-:W-:Y:S01]  /*3740*/  UMOV UR6, 0x400 ;  /* 0x0000040000067882 */ /* 0x000fe20000000000 */
[----:B------:R-:W-:-:S06]  /*3750*/  NOP ;  /* 0x0000000000007918 */ /* 0x000fcc0000000000 */
[----:B------:R-:W-:Y:S06]  /*3760*/  BAR.ARV 0x6, 0xa0 ;  /* 0x0182800000007b1d */ /* 0x000fec0000002000 */
[----:B------:R-:W-:Y:S01]  /*3770*/  LOP3.LUT R0, R0, 0xffff, RZ, 0xc0, !PT ;  /* 0x0000ffff00007812 */ /* 0x000fe200078ec0ff */
[----:B-1----:R-:W-:Y:S01]  /*3780*/  IMAD.MOV.U32 R9, RZ, RZ, 0x1 ;  /* 0x00000001ff097424 */ /* 0x002fe200078e00ff */
[----:B------:R-:W-:Y:S01]  /*3790*/  LOP3.LUT R8, R8, 0xffff, RZ, 0xc0, !PT ;  /* 0x0000ffff08087812 */ /* 0x000fe200078ec0ff */
[----:B------:R-:W-:Y:S01]  /*37a0*/  UMOV UR22, URZ ;  /* 0x000000ff00167c82 */ /* 0x000fe20008000000 */
[----:B------:R-:W-:Y:S01]  /*37b0*/  R2UR UR12, R0 ;  /* 0x00000000000c72ca */ /* 0x000fe200000e0000 */
[----:B------:R-:W-:Y:S01]  /*37c0*/  UMOV UR21, URZ ;  /* 0x000000ff00157c82 */ /* 0x000fe20008000000 */
[----:B------:R-:W-:Y:S01]  /*37d0*/  R2UR UR13, R8 ;  /* 0x00000000080d72ca */ /* 0x000fe200000e0000 */
[----:B------:R-:W-:Y:S01]  /*37e0*/  IMAD.MOV.U32 R8, RZ, RZ, RZ ;  /* 0x000000ffff087224 */ /* 0x000fe200078e00ff */
[----:B------:R-:W-:Y:S01]  /*37f0*/  UMOV UR20, URZ ;  /* 0x000000ff00147c82 */ /* 0x000fe20008000000 */
[----:B------:R-:W-:-:S02]  /*3800*/  UISETP.NE.AND UP2, UPT, UR5, URZ, UPT ;  /* 0x000000ff0500728c */ /* 0x000fc4000bf45270 */
[----:B---3--:R-:W-:Y:S01]  /*3810*/  ULEA UR8, UR8, UR6, 0x18 ;  /* 0x0000000608087291 */ /* 0x008fe2000f8ec0ff */
[----:B------:R-:W1:Y:S03]  /*3820*/  LDCU UR6, c[0x0][0x38c] ;  /* 0x00007180ff0677ac */ /* 0x000e660008000800 */
[----:B------:R-:W-:Y:S02]  /*3830*/  UIADD3 UR14, UPT, UPT, UR8, 0xc400, URZ ;  /* 0x0000c400080e7890 */ /* 0x000fe4000fffe0ff */
[----:B------:R-:W-:-:S03]  /*3840*/  UIADD3 UR15, UPT, UPT, UR8, 0x22400, URZ ;  /* 0x00022400080f7890 */ /* 0x000fc6000fffe0ff */
[----:B--2---:R-:W2:Y:S01]  /*3850*/  LDS R2, [UR8+0x190] ;  /* 0x00019008ff027984 */ /* 0x004ea20008000800 */
[----:B------:R-:W-:Y:S02]  /*3860*/  USHF.R.U32.HI UR14, URZ, 0x4, UR14 ;  /* 0x00000004ff0e7899 */ /* 0x000fe4000801160e */
[----:B------:R-:W-:Y:S02]  /*3870*/  USHF.R.U32.HI UR15, URZ, 0x4, UR15 ;  /* 0x00000004ff0f7899 */ /* 0x000fe4000801160f */
[----:B------:R-:W-:Y:S02]  /*3880*/  ULOP3.LUT UR14, UR14, 0x3fff, URZ, 0xc0, !UPT ;  /* 0x00003fff0e0e7892 */ /* 0x000fe4000f8ec0ff */
[----:B------:R-:W-:Y:S02]  /*3890*/  ULOP3.LUT UR15, UR15, 0x3fff, URZ, 0xc0, !UPT ;  /* 0x00003fff0f0f7892 */ /* 0x000fe4000f8ec0ff */
[----:B------:R-:W-:Y:S02]  /*38a0*/  ULOP3.LUT UR14, UR14, 0x10000, URZ, 0xfc, !UPT ;  /* 0x000100000e0e7892 */ /* 0x000fe4000f8efcff */
[----:B-1----:R-:W-:-:S02]  /*38b0*/  UIADD3 UR6, UPT, UPT, UR6, 0x3f, URZ ;  /* 0x0000003f06067890 */ /* 0x002fc4000fffe0ff */
[----:B------:R-:W-:Y:S02]  /*38c0*/  ULOP3.LUT UR15, UR15, 0x10000, URZ, 0xfc, !UPT ;  /* 0x000100000f0f7892 */ /* 0x000fe4000f8efcff */
[----:B------:R-:W-:Y:S01]  /*38d0*/  USHF.R.S32.HI UR7, URZ, 0x1f, UR6 ;  /* 0x0000001fff077899 */ /* 0x000fe20008011406 */
[----:B------:R-:W-:Y:S01]  /*38e0*/  UMOV UR28, 0x0 ;  /* 0x00000000001c7882 */ /* 0x000fe20000000000 */
[----:B------:R-:W-:Y:S02]  /*38f0*/  UMOV UR29, 0x10400010 ;  /* 0x10400010001d7882 */ /* 0x000fe40000000000 */
[----:B------:R-:W-:Y:S01]  /*3900*/  ULEA.HI UR7, UR7, UR6, URZ, 0x6 ;  /* 0x0000000607077291 */ /* 0x000fe2000f8f30ff */
[----:B------:R-:W-:Y:S01]  /*3910*/  UMOV UR26, 0x0 ;  /* 0x00000000001a7882 */ /* 0x000fe20000000000 */
[----:B------:R-:W-:Y:S02]  /*3920*/  UMOV UR27, 0x10400010 ;  /* 0x10400010001b7882 */ /* 0x000fe40000000000 */
[----:B------:R-:W-:-:S04]  /*3930*/  USHF.R.S32.HI UR7, URZ, 0x6, UR7 ;  /* 0x00000006ff077899 */ /* 0x000fc80008011407 */
[----:B------:R-:W-:-:S04]  /*3940*/  UISETP.LT.AND UP0, UPT, UR7, 0x1, UPT ;  /* 0x000000010700788c */ /* 0x000fc8000bf01270 */
[----:B------:R-:W-:Y:S01]  /*3950*/  USEL UR23, UR7, 0x1, !UP0 ;  /* 0x0000000107177887 */ /* 0x000fe2000c000000 */
[----:B--2---:R-:W-:Y:S02]  /*3960*/  R2UR UR24, R2 ;  /* 0x00000000021872ca */ /* 0x004fe400000e0000 */
[----:B------:R-:W-:-:S13]  /*3970*/  CS2R R2, SRZ ;  /* 0x0000000000027805 */ /* 0x000fda000001ff00 */
.L_x_82:
[C---:B------:R-:W-:Y:S02]  /*3980*/  LEA R0, R8.reuse, UR8, 0x3 ;  /* 0x0000000808007c11 */ /* 0x040fe4000f8e18ff */
[----:B------:R-:W-:Y:S02]  /*3990*/  SHF.L.U32 R5, R3, 0x1f, RZ ;  /* 0x0000001f03057819 */ /* 0x000fe400000006ff */
[----:B------:R-:W-:Y:S02]  /*39a0*/  LEA R4, R8, UR8, 0x4 ;  /* 0x0000000808047c11 */ /* 0x000fe4000f8e20ff */
[----:B------:R-:W1:Y:S02]  /*39b0*/  SYNCS.PHASECHK.TRANS64.TRYWAIT P0, [R0+URZ+0x100], R5 ;  /* 0x00010005000075a7 */ /* 0x000e6400080011ff */
[----:B-1-34-:R-:W-:Y:S05]  /*39c0*/  @!P0 BRA `(.L_x_75) ;  /* 0x0000008800548947 */ /* 0x01afea0003800000 */
.L_x_184:
[----:B-1----:R-:W1:Y:S01]  /*39d0*/  LDS.128 R4, [R4+0x170] ;  /* 0x0001700004047984 */ /* 0x002e620000000c00 */
[----:B------:R-:W-:Y:S02]  /*39e0*/  VIADD R0, R0, 0x110 ;  /* 0x0000011000007836 */ /* 0x000fe40000000000 */
[----:B------:R-:W-:Y:S01]  /*39f0*/  VIADD R8, R8, 0x1 ;  /* 0x0000000108087836 */ /* 0x000fe20000000000 */
[----:B------:R-:W-:Y:S01]  /*3a00*/  @!PT LDS RZ, [RZ] ;  /* 0x00000000fffff984 */ /* 0x000fe20000000800 */
[----:B------:R-:W-:Y:S01]  /*3a10*/  @!PT LDS RZ, [RZ] ;  /* 0x00000000fffff984 */ /* 0x000fe20000000800 */
[----:B------:R-:W-:Y:S01]  /*3a20*/  @!PT LDS RZ, [RZ] ;  /* 0x00000000fffff984 */ /* 0x000fe20000000800 */
[----:B------:R-:W-:Y:S01]  /*3a30*/  @!PT LDS RZ, [RZ] ;  /* 0x00000000fffff984 */ /* 0x000fe20000000800 */
[----:B------:R2:W-:Y:S06]  /*3a40*/  MEMBAR.ALL.CTA ;  /* 0x0000000000007992 */ /* 0x0005ec0000008000 */
[----:B--2---:R-:W2:Y:S01]  /*3a50*/  FENCE.VIEW.ASYNC.S ;  /* 0x00000000000073c6 */ /* 0x004ea20000000000 */
[----:B------:R-:W-:-:S04]  /*3a60*/  PRMT R0, RZ, 0x654, R0 ;  /* 0x00000654ff007816 */ /* 0x000fc80000000000 */
[----:B--2---:R2:W-:Y:S01]  /*3a70*/  SYNCS.ARRIVE.TRANS64.RED.A1T0 RZ, [R0+URZ], RZ ;  /* 0x000000ff00ff79a7 */ /* 0x0045e200081004ff */
[----:B-1----:R-:W-:Y:S01]  /*3a80*/  LOP3.LUT P1, RZ, R6, 0x1, RZ, 0xc0, !PT ;  /* 0x0000000106ff7812 */ /* 0x002fe2000782c0ff */
[----:B--2---:R-:W-:-:S12]  /*3a90*/  BRA.U UP2, `(.L_x_76) ;  /* 0x0000000102e07547 */ /* 0x004fd8000b800000 */
[----:B------:R-:W1:Y:S01]  /*3aa0*/  LDCU UR6, c[0x0][0x38c] ;  /* 0x00007180ff0677ac */ /* 0x000e620008000800 */
[----:B------:R-:W-:Y:S02]  /*3ab0*/  PLOP3.LUT P2, PT, PT, PT, PT, 0x80, 0x8 ;  /* 0x000000000008781c */ /* 0x000fe40003f4f070 */
[----:B------:R-:W-:Y:S01]  /*3ac0*/  SHF.L.U32 R5, R9, 0x1f, RZ ;  /* 0x0000001f09057819 */ /* 0x000fe200000006ff */
[----:B------:R-:W-:Y:S02]  /*3ad0*/  ULEA UR10, UR22, UR8, 0x3 ;  /* 0x00000008160a7291 */ /* 0x000fe4000f8e18ff */
[----:B------:R-:W-:Y:S02]  /*3ae0*/  ULEA UR11, UR22, UR24, 0x8 ;  /* 0x00000018160b7291 */ /* 0x000fe4000f8e40ff */
[----:B-1----:R-:W-:-:S06]  /*3af0*/  UISETP.GE.AND UP0, UPT, UR6, 0x1, UPT ;  /* 0x000000010600788c */ /* 0x002fcc000bf06270 */
[----:B------:R-:W-:-:S05]  /*3b00*/  PLOP3.LUT P0, PT, PT, PT, UP0, 0x80, 0x8 ;  /* 0x000000000008781c */ /* 0x000fca0003f0f008 */
[----:B------:R-:W-:-:S08]  /*3b10*/  @UP0 ULEA UR6, UR21, UR8, 0x3 ;  /* 0x0000000815060291 */ /* 0x000fd0000f8e18ff */
[----:B------:R-:W-:-:S04]  /*3b20*/  @P0 SHF.L.U32 R0, R2, 0x1f, RZ ;  /* 0x0000001f02000819 */ /* 0x000fc800000006ff */
[----:B------:R1:W2:Y:S01]  /*3b30*/  @P0 SYNCS.PHASECHK.TRANS64.TRYWAIT P2, [UR6], R0 ;  /* 0x00000000ff0005a7 */ /* 0x0002a20008041106 */
[----:B------:R-:W3:Y:S02]  /*3b40*/  SYNCS.PHASECHK.TRANS64.TRYWAIT P0, [UR10+0x130], R5 ;  /* 0x00013005ff0075a7 */ /* 0x000ee4000800110a */
[----:B-123--:R-:W-:Y:S05]  /*3b50*/  @!P0 BRA `(.L_x_77) ;  /* 0x0000008800048947 */ /* 0x00efea0003800000 */
.L_x_186:
[----:B------:R-:W-:Y:S01]  /*3b60*/  UMOV UR19, UR20 ;  /* 0x0000001400137c82 */ /* 0x000fe20008000000 */
[----:B------:R-:W-:Y:S05]  /*3b70*/  BRA.U !UP0, `(.L_x_78) ;  /* 0x0000000108987547 */ /* 0x000fea000b800000 */
[----:B------:R-:W-:Y:S02]  /*3b80*/  UIADD3 UR19, UPT, UPT, UR23, UR20, URZ ;  /* 0x0000001417137290 */ /* 0x000fe4000fffe0ff */
[----:B------:R-:W-:Y:S01]  /*3b90*/  UPLOP3.LUT UP3, UPT, UPT, UPT, UPT, 0x40, 0x4 ;  /* 0x000000000004789c */ /* 0x000fe20003f6e870 */
[----:B------:R-:W-:Y:S01]  /*3ba0*/  UMOV UR18, UR7 ;  /* 0x0000000700127c82 */ /* 0x000fe20008000000 */
[----:B------:R-:W-:-:S09]  /*3bb0*/  UMOV UR17, UR21 ;  /* 0x0000001500117c82 */ /* 0x000fd20008000000 */
.L_x_81:
[----:B--2---:R-:W-:Y:S01]  /*3bc0*/  ULEA UR9, UR17, UR8, 0x3 ;  /* 0x0000000811097291 */ /* 0x004fe2000f8e18ff */
[----:B---3--:R-:W-:Y:S11]  /*3bd0*/  @P2 BRA `(.L_x_79) ;  /* 0x00000000000c2947 */ /* 0x008ff60003800000 */
[----:B-1----:R-:W-:Y:S04]  /*3be0*/  SHF.L.U32 R5, R2, 0x1f, RZ ;  /* 0x0000001f02057819 */ /* 0x002fe800000006ff */
[----:B------:R-:W1:Y:S02]  /*3bf0*/  SYNCS.PHASECHK.TRANS64.TRYWAIT P0, [UR9], R5 ;  /* 0x00000005ff0075a7 */ /* 0x000e640008001109 */
[----:B-1----:R-:W-:Y:S05]  /*3c00*/  @!P0 BRA `(.L_x_80) ;  /* 0x0000008400f08947 */ /* 0x002fea0003800000 */
.L_x_79:
[----:B------:R-:W-:Y:S01]  /*3c10*/  UISETP.NE.AND UP0, UPT, UR18, 0x1, UPT ;  /* 0x000000011200788c */ /* 0x000fe2000bf05270 */
[----:B------:R-:W-:Y:S01]  /*3c20*/  PLOP3.LUT P2, PT, PT, PT, PT, 0x80, 0x8 ;  /* 0x000000000008781c */ /* 0x000fe20003f4f070 */
[----:B------:R-:W-:Y:S02]  /*3c30*/  UIADD3 UR21, UPT, UPT, UR17, 0x1, URZ ;  /* 0x0000000111157890 */ /* 0x000fe4000fffe0ff */
[----:B------:R-:W-:Y:S02]  /*3c40*/  ULEA UR30, UR17, UR15, 0x9 ;  /* 0x0000000f111e7291 */ /* 0x000fe4000f8e48ff */
[----:B------:R-:W-:Y:S01]  /*3c50*/  UISETP.NE.AND UP1, UPT, UR21, 0xb, UPT ;  /* 0x0000000b1500788c */ /* 0x000fe2000bf25270 */
[----:B------:R-:W-:Y:S01]  /*3c60*/  PLOP3.LUT P0, PT, PT, PT, UP0, 0x80, 0x8 ;  /* 0x000000000008781c */ /* 0x000fe20003f0f008 */
[----:B------:R-:W-:Y:S02]  /*3c70*/  ULEA UR32, UR17, UR14, 0x9 ;  /* 0x0000000e11207291 */ /* 0x000fe4000f8e48ff */
[----:B------:R-:W-:Y:S02]  /*3c80*/  USEL UR16, URZ, 0x1, UP1 ;  /* 0x00000001ff107887 */ /* 0x000fe40008800000 */
[----:B------:R-:W-:Y:S02]  /*3c90*/  USEL UR21, UR21, URZ, UP1 ;  /* 0x000000ff15157287 */ /* 0x000fe40008800000 */
[----:B------:R-:W-:Y:S02]  /*3ca0*/  UIADD3 UR36, UPT, UPT, UR30, 0x2, URZ ;  /* 0x000000021e247890 */ /* 0x000fe4000fffe0ff */
[----:B------:R-:W-:Y:S01]  /*3cb0*/  @UP0 ULEA UR6, UR21, UR8, 0x3 ;  /* 0x0000000815060291 */ /* 0x000fe2000f8e18ff */
[----:B------:R-:W-:Y:S01]  /*3cc0*/  LOP3.LUT R2, R2, UR16, RZ, 0x3c, !PT ;  /* 0x0000001002027c12 */ /* 0x000fe2000f8e3cff */
[----:B------:R-:W-:Y:S02]  /*3cd0*/  UIADD3 UR34, UPT, UPT, UR32, 0x2, URZ ;  /* 0x0000000220227890 */ /* 0x000fe4000fffe0ff */
[----:B------:R-:W-:Y:S01]  /*3ce0*/  UIADD3 UR9, UPT, UPT, UR9, 0x58, URZ ;  /* 0x0000005809097890 */ /* 0x000fe2000fffe0ff */
[----:B-1----:R-:W-:Y:S01]  /*3cf0*/  @P0 SHF.L.U32 R0, R2, 0x1f, RZ ;  /* 0x0000001f02000819 */ /* 0x002fe200000006ff */
[----:B------:R-:W-:Y:S01]  /*3d00*/  UMOV UR31, 0x80004020 ;  /* 0x80004020001f7882 */ /* 0x000fe20000000000 */
[----:B------:R-:W-:Y:S01]  /*3d10*/  UMOV UR33, 0x80004020 ;  /* 0x8000402000217882 */ /* 0x000fe20000000000 */
[----:B------:R-:W-:Y:S01]  /*3d20*/  UMOV UR37, 0x80004020 ;  /* 0x8000402000257882 */ /* 0x000fe20000000000 */
[----:B------:R2:W3:Y:S01]  /*3d30*/  @P0 SYNCS.PHASECHK.TRANS64.TRYWAIT P2, [UR6], R0 ;  /* 0x00000000ff0005a7 */ /* 0x0004e20008041106 */
[----:B------:R-:W-:Y:S01]  /*3d40*/  UIADD3 UR20, UPT, UPT, UR20, 0x1, URZ ;  /* 0x0000000114147890 */ /* 0x000fe2000fffe0ff */
[----:B------:R2:W-:Y:S01]  /*3d50*/  UTCQMMA.2CTA gdesc[UR32], gdesc[UR30], tmem[UR11], tmem[UR28], idesc[UR29], UP3 ;  /* 0x00ff1c1e200075ea */ /* 0x0005e20009a0030b */
[----:B------:R-:W-:Y:S02]  /*3d60*/  UIADD3 UR18, UPT, UPT, UR18, -0x1, URZ ;  /* 0xffffffff12127890 */ /* 0x000fe4000fffe0ff */
[----:B------:R-:W-:Y:S02]  /*3d70*/  UISETP.NE.AND UP0, UPT, UR20, UR19, UPT ;  /* 0x000000131400728c */ /* 0x000fe4000bf05270 */
[----:B------:R-:W-:Y:S01]  /*3d80*/  UPLOP3.LUT UP3, UPT, UPT, UPT, UPT, 0x80, 0x8 ;  /* 0x000000000008789c */ /* 0x000fe20003f6f070 */
[----:B------:R-:W-:Y:S01]  /*3d90*/  UMOV UR35, 0x80004020 ;  /* 0x8000402000237882 */ /* 0x000fe20000000000 */
[----:B------:R-:W-:Y:S01]  /*3da0*/  UMOV UR17, UR21 ;  /* 0x0000001500117c82 */ /* 0x000fe20008000000 */
[----:B------:R2:W-:Y:S01]  /*3db0*/  UTCQMMA.2CTA gdesc[UR34], gdesc[UR36], tmem[UR11], tmem[UR26], idesc[UR27], UPT ;  /* 0x00ff1a24220075ea */ /* 0x0005e2000ba0030b */
[----:B------:R2:W-:Y:S03]  /*3dc0*/  UTCBAR.2CTA.MULTICAST [UR9], URZ, UR13 ;  /* 0x000000ff090073e9 */ /* 0x0005e6000820080d */
[----:B------:R-:W-:Y:S05]  /*3dd0*/  BRA.U UP0, `(.L_x_81) ;  /* 0xfffffffd00787547 */ /* 0x000fea000b83ffff */
.L_x_78:
[----:B------:R-:W-:Y:S01]  /*3de0*/  UIADD3 UR10, UPT, UPT, UR10, 0x120, URZ ;  /* 0x000001200a0a7890 */ /* 0x000fe2000fffe0ff */
[----:B------:R-:W-:-:S08]  /*3df0*/  UMOV UR20, UR19 ;  /* 0x0000001300147c82 */ /* 0x000fd00008000000 */
[----:B------:R4:W-:Y:S01]  /*3e00*/  UTCBAR.2CTA.MULTICAST [UR10], URZ, UR12 ;  /* 0x000000ff0a0073e9 */ /* 0x0009e2000820080c */
[----:B------:R-:W-:Y:S02]  /*3e10*/  NOP ;  /* 0x0000000000007918 */ /* 0x000fe40000000000 */
.L_x_76:
[----:B------:R-:W-:Y:S01]  /*3e20*/  UIADD3 UR22, UPT, UPT, UR22, 0x1, URZ ;  /* 0x0000000116167890 */ /* 0x000fe2000fffe0ff */
[----:B------:R-:W-:-:S03]  /*3e30*/  ISETP.NE.AND P0, PT, R8, 0x2, PT ;  /* 0x000000020800780c */ /* 0x000fc60003f05270 */
[----:B------:R-:W-:Y:S01]  /*3e40*/  UISETP.NE.AND UP0, UPT, UR22, 0x2, UPT ;  /* 0x000000021600788c */ /* 0x000fe2000bf05270 */
[----:B-12---:R-:W-:Y:S02]  /*3e50*/  SEL R0, RZ, 0x1, P0 ;  /* 0x00000001ff007807 */ /* 0x006fe40000000000 */
[----:B------:R-:W-:Y:S01]  /*3e60*/  SEL R8, R8, RZ, P0 ;  /* 0x000000ff08087207 */ /* 0x000fe20000000000 */
[----:B------:R-:W-:Y:S01]  /*3e70*/  USEL UR6, URZ, 0x1, UP0 ;  /* 0x00000001ff067887 */ /* 0x000fe20008000000 */
[----:B------:R-:W-:Y:S01]  /*3e80*/  LOP3.LUT R3, R3, R0, RZ, 0x3c, !PT ;  /* 0x0000000003037212 */ /* 0x000fe200078e3cff */
[----:B------:R-:W-:-:S04]  /*3e90*/  USEL UR22, UR22, URZ, UP0 ;  /* 0x000000ff16167287 */ /* 0x000fc80008000000 */
[----:B------:R-:W-:Y:S01]  /*3ea0*/  LOP3.LUT R9, R9, UR6, RZ, 0x3c, !PT ;  /* 0x0000000609097c12 */ /* 0x000fe2000f8e3cff */
[----:B------:R-:W-:Y:S07]  /*3eb0*/  @P1 BRA `(.L_x_82) ;  /* 0xfffffff800b01947 */ /* 0x000fee000383ffff */
[----:B------:R-:W1:Y:S01]  /*3ec0*/  S2UR UR6, SR_CgaCtaId ;  /* 0x00000000000679c3 */ /* 0x000e620000008800 */
[----:B------:R-:W-:Y:S01]  /*3ed0*/  ELECT P0, URZ, PT ;  /* 0x0000000000ff782f */ /* 0x000fe20003800000 */
[----:B------:R-:W-:Y:S01]  /*3ee0*/  HFMA2 R0, -RZ, RZ, 0, 5.9604644775390625e-08 ;  /* 0x00000001ff007431 */ /* 0x000fe200000001ff */
[----:B------:R-:W-:-:S05]  /*3ef0*/  UMOV UR7, 0x40 ;  /* 0x0000004000077882 */ /* 0x000fca0000000000 */
[----:B------:R-:W-:Y:S01]  /*3f00*/  UVIRTCOUNT.DEALLOC.SMPOOL 0x80 ;  /* 0x000000800000784c */ /* 0x000fe20000000000 */
[----:B------:R-:W-:Y:S02]  /*3f10*/  UISETP.NE.AND UP0, UPT, UR5, URZ, UPT ;  /* 0x000000ff0500728c */ /* 0x000fe4000bf05270 */
[----:B-1----:R-:W-:-:S09]  /*3f20*/  ULEA UR6, UR6, UR7, 0x18 ;  /* 0x0000000706067291 */ /* 0x002fd2000f8ec0ff */
[----:B------:R1:W-:Y:S01]  /*3f30*/  @P0 STS.U8 [UR6+0x1c], R0 ;  /* 0x00001c00ff000988 */ /* 0x0003e20008000006 */
[----:B------:R-:W-:Y:S05]  /*3f40*/  BRA.U UP0, `(.L_x_83) ;  /* 0x0000000100587547 */ /* 0x000fea000b800000 */
[----:B------:R-:W-:Y:S01]  /*3f50*/  UIADD3 UR7, UPT, UPT, UR8, 0x130, URZ ;  /* 0x0000013008077890 */ /* 0x000fe2000fffe0ff */
[----:B------:R-:W-:-:S03]  /*3f60*/  SHF.L.U32 R3, R9, 0x1f, RZ ;  /* 0x0000001f09037819 */ /* 0x000fc600000006ff */
[----:B------:R-:W-:-:S09]  /*3f70*/  ULEA UR5, UR22, UR7, 0x3 ;  /* 0x0000000716057291 */ /* 0x000fd2000f8e18ff */
[----:B------:R-:W2:Y:S02]  /*3f80*/  SYNCS.PHASECHK.TRANS64.TRYWAIT P0, [UR5], R3 ;  /* 0x00000003ff0075a7 */ /* 0x000ea40008001105 */
[----:B--2---:R-:W-:Y:S05]  /*3f90*/  @!P0 BRA `(.L_x_84) ;  /* 0x0000008400248947 */ /* 0x004fea0003800000 */
.L_x_189:
[----:B------:R-:W-:-:S04]  /*3fa0*/  UIADD3 UR9, UPT, UPT, UR22, 0x1, URZ ;  /* 0x0000000116097890 */ /* 0x000fc8000fffe0ff */
[----:B------:R-:W-:-:S04]  /*3fb0*/  UISETP.NE.AND UP1, UPT, UR9, 0x2, UPT ;  /* 0x000000020900788c */ /* 0x000fc8000bf25270 */
[----:B------:R-:W-:Y:S02]  /*3fc0*/  USEL UR5, URZ, 0x1, UP1 ;  /* 0x00000001ff057887 */ /* 0x000fe40008800000 */
[----:B------:R-:W-:-:S04]  /*3fd0*/  USEL UR9, UR9, URZ, UP1 ;  /* 0x000000ff09097287 */ /* 0x000fc80008800000 */
[----:B------:R-:W-:Y:S01]  /*3fe0*/  ULEA UR9, UR9, UR7, 0x3 ;  /* 0x0000000709097291 */ /* 0x000fe2000f8e18ff */
[----:B-1----:R-:W-:-:S04]  /*3ff0*/  LOP3.LUT R3, R9, UR5, RZ, 0x3c, !PT ;  /* 0x0000000509037c12 */ /* 0x002fc8000f8e3cff */
[----:B------:R-:W-:Y:S01]  /*4000*/  SHF.L.U32 R3, R3, 0x1f, RZ ;  /* 0x0000001f03037819 */ /* 0x000fe200000006ff */
[----:B------:R-:W-:-:S04]  /*4010*/  IMAD.U32 R0, RZ, RZ, UR9 ;  /* 0x00000009ff007e24 */ /* 0x000fc8000f8e00ff */
[----:B------:R1:W2:Y:S03]  /*4020*/  SYNCS.PHASECHK.TRANS64.TRYWAIT P0, [R0+URZ], R3 ;  /* 0x00000003000075a7 */ /* 0x0002a600080011ff */
[----:B--2---:R-:W-:Y:S05]  /*4030*/  @!P0 NANOSLEEP.SYNCS 0x989680 ;  /* 0x009896800000895d */ /* 0x004fea0003900000 */
[----:B------:R-:W2:Y:S02]  /*4040*/  @!P0 SYNCS.PHASECHK.TRANS64 P0, [R0+URZ], R3 ;  /* 0x00000003000085a7 */ /* 0x000ea400080010ff */
[----:B--2---:R-:W-:Y:S05]  /*4050*/  @P0 BRA `(.L_x_85) ;  /* 0x0000000000200947 */ /* 0x004fea0003800000 */
.L_x_86:
[----:B--2---:R2:W1:Y:S02]  /*4060*/  SYNCS.PHASECHK.TRANS64.TRYWAIT P0, [R0+URZ], R3 ;  /* 0x00000003000075a7 */ /* 0x00446400080011ff */
[----:B-1----:R-:W-:Y:S05]  /*4070*/  @!P0 NANOSLEEP.SYNCS 0x989680 ;  /* 0x009896800000895d */ /* 0x002fea0003900000 */
[----:B------:R-:W1:Y:S02]  /*4080*/  @!P0 SYNCS.PHASECHK.TRANS64 P0, [R0+URZ], R3 ;  /* 0x00000003000085a7 */ /* 0x000e6400080010ff */
[----:B-1----:R-:W-:Y:S05]  /*4090*/  @!P0 BRA `(.L_x_86) ;  /* 0xfffffffc00f08947 */ /* 0x002fea000383ffff */
[----:B------:R-:W-:Y:S05]  /*40a0*/  BRA `(.L_x_85) ;  /* 0x00000000000c7947 */ /* 0x000fea0003800000 */
.L_x_83:
[----:B------:R-:W-:-:S04]  /*40b0*/  UIADD3 UR5, UPT, UPT, UR8, 0x160, URZ ;  /* 0x0000016008057890 */ /* 0x000fc8000fffe0ff */
[----:B------:R-:W-:-:S09]  /*40c0*/  UPRMT UR5, UR4, 0x654, UR5 ;  /* 0x0000065404057896 */ /* 0x000fd20008000005 */
[----:B------:R-:W-:Y:S03]  /*40d0*/  SYNCS.ARRIVE.TRANS64.RED.A1T0 RZ, [UR5], RZ ;  /* 0x000000ffffff79a7 */ /* 0x000fe60008100405 */
.L_x_85:
[----:B-12---:R-:W-:Y:S01]  /*40e0*/  SHF.L.U32 R3, RZ, 0x1f, RZ ;  /* 0x0000001fff037819 */ /* 0x006fe200000006ff */
[----:B------:R-:W-:Y:S01]  /*40f0*/  UIADD3 UR5, UPT, UPT, UR8, 0x160, URZ ;  /* 0x0000016008057890 */ /* 0x000fe2000fffe0ff */
[----:B------:R-:W-:Y:S02]  /*4100*/  PLOP3.LUT P0, PT, PT, PT, UP0, 0x80, 0x8 ;  /* 0x000000000008781c */ /* 0x000fe40003f0f008 */
[----:B------:R-:W1:Y:S02]  /*4110*/  SYNCS.PHASECHK.TRANS64.TRYWAIT P1, [UR8+0x160], R3 ;  /* 0x00016003ff0075a7 */ /* 0x000e640008021108 */
[----:B-1----:R-:W-:Y:S09]  /*4120*/  @!P1 BRA `(.L_x_87) ;  /* 0x0000008000d89947 */ /* 0x002ff20003800000 */
.L_x_191:
[----:B------:R-:W-:Y:S01]  /*4130*/  @!UP0 UPRMT UR5, UR4, 0x654, UR5 ;  /* 0x0000065404058896 */ /* 0x000fe20008000005 */
[----:B------:R-:W-:Y:S02]  /*4140*/  UMOV UR8, 0xffff ;  /* 0x0000ffff00087882 */ /* 0x000fe40000000000 */
[----:B------:R-:W-:-:S06]  /*4150*/  UMOV UR4, 0x1 ;  /* 0x0000000100047882 */ /* 0x000fcc0000000000 */
[----:B------:R-:W-:Y:S01]  /*4160*/  @!P0 SYNCS.ARRIVE.TRANS64.RED.A1T0 RZ, [UR5], RZ ;  /* 0x000000ffffff89a7 */ /* 0x000fe20008100405 */
[----:B------:R-:W-:Y:S01]  /*4170*/  NOP ;  /* 0x0000000000007918 */ /* 0x000fe20000000000 */
[----:B-1----:R-:W1:Y:S01]  /*4180*/  LDS R0, [UR6+0x14] ;  /* 0x00001406ff007984 */ /* 0x002e620008000800 */
[----:B------:R-:W-:-:S04]  /*4190*/  ULOP3.LUT UR5, UR24, 0xffff, URZ, 0xc0, !UPT ;  /* 0x0000ffff18057892 */ /* 0x000fc8000f8ec0ff */
[----:B------:R-:W-:-:S04]  /*41a0*/  USHF.R.U32.HI UR5, URZ, 0x5, UR5 ;  /* 0x00000005ff057899 */ /* 0x000fc80008011605 */
[----:B------:R-:W-:Y:S02]  /*41b0*/  USHF.L.U32 UR8, UR8, UR5, URZ ;  /* 0x0000000508087299 */ /* 0x000fe400080006ff */
[----:B------:R-:W-:-:S04]  /*41c0*/  USHF.L.U32 UR4, UR4, UR5, URZ ;  /* 0x0000000504047299 */ /* 0x000fc800080006ff */
[----:B-1----:R-:W-:-:S04]  /*41d0*/  LOP3.LUT R0, R0, UR8, RZ, 0xc0, !PT ;  /* 0x0000000800007c12 */ /* 0x002fc8000f8ec0ff */
[----:B------:R-:W-:-:S13]  /*41e0*/  ISETP.NE.AND P0, PT, R0, UR8, PT ;  /* 0x0000000800007c0c */ /* 0x000fda000bf05270 */
[----:B------:R-:W-:Y:S05]  /*41f0*/  @P0 BRA `(.L_x_88) ;  /* 0x0000000000580947 */ /* 0x000fea0003800000 */
[----:B------:R-:W1:Y:S02]  /*4200*/  LDS R0, [UR6+0x18] ;  /* 0x00001806ff007984 */ /* 0x000e640008000800 */
[----:B-1----:R-:W-:-:S04]  /*4210*/  LOP3.LUT R0, R0, UR4, RZ, 0xc0, !PT ;  /* 0x0000000400007c12 */ /* 0x002fc8000f8ec0ff */
[----:B------:R-:W-:-:S13]  /*4220*/  ISETP.NE.AND P0, PT, R0, UR4, PT ;  /* 0x0000000400007c0c */ /* 0x000fda000bf05270 */
[----:B------:R-:W-:Y:S05]  /*4230*/  @P0 BRA `(.L_x_89) ;  /* 0x00000000003c0947 */ /* 0x000fea0003800000 */
[----:B------:R-:W1:Y:S01]  /*4240*/  S2R R2, SR_LANEID ;  /* 0x0000000000027919 */ /* 0x000e620000000000 */
[----:B------:R-:W-:Y:S01]  /*4250*/  ULOP3.LUT UR8, URZ, UR8, URZ, 0x33, !UPT ;  /* 0x00000008ff087292 */ /* 0x000fe2000f8e33ff */
[----:B------:R-:W-:Y:S01]  /*4260*/  LOP3.LUT R4, RZ, UR4, RZ, 0x33, !PT ;  /* 0x00000004ff047c12 */ /* 0x000fe2000f8e33ff */
[----:B------:R-:W-:Y:S02]  /*4270*/  VOTEU.ANY UR7, UPT, PT ;  /* 0x0000000000077886 */ /* 0x000fe400038e0100 */
[----:B------:R-:W-:Y:S01]  /*4280*/  UFLO.U32 UR7, UR7 ;  /* 0x00000007000772bd */ /* 0x000fe200080e0000 */
[----:B------:R-:W2:Y:S01]  /*4290*/  REDUX UR4, R4 ;  /* 0x00000000040473c4 */ /* 0x000ea20000000000 */
[----:B------:R-:W-:-:S06]  /*42a0*/  IMAD.U32 R0, RZ, RZ, UR8 ;  /* 0x00000008ff007e24 */ /* 0x000fcc000f8e00ff */
[----:B------:R1:W-:Y:S01]  /*42b0*/  UTCATOMSWS.AND URZ, UR8 ;  /* 0x0000000800ff79e3 */ /* 0x0003e20008000000 */
[----:B------:R-:W3:Y:S01]  /*42c0*/  REDUX UR5, R0 ;  /* 0x00000000000573c4 */ /* 0x000ee20000000000 */
[----:B-1----:R-:W-:Y:S01]  /*42d0*/  ISETP.EQ.U32.AND P0, PT, R2, UR7, PT ;  /* 0x0000000702007c0c */ /* 0x002fe2000bf02070 */
[----:B--2---:R-:W-:Y:S01]  /*42e0*/  IMAD.U32 R2, RZ, RZ, UR4 ;  /* 0x00000004ff027e24 */ /* 0x004fe2000f8e00ff */
[----:B---3--:R-:W-:-:S11]  /*42f0*/  MOV R3, UR5 ;  /* 0x0000000500037c02 */ /* 0x008fd60008000f00 */
[----:B------:R1:W-:Y:S04]  /*4300*/  @P0 ATOMS.AND RZ, [UR6+0x14], R3 ;  /* 0x00001403ffff098c */ /* 0x0003e8000a800006 */
[----:B------:R1:W-:Y:S01]  /*4310*/  @P0 ATOMS.AND RZ, [UR6+0x18], R2 ;  /* 0x00001802ffff098c */ /* 0x0003e2000a800006 */
[----:B------:R-:W-:Y:S05]  /*4320*/  BRA `(.L_x_90) ;  /* 0x0000000000147947 */ /* 0x000fea0003800000 */
.L_x_89:
[----:B------:R-:W-:Y:S02]  /*4330*/  MOV R2, 0x4350 ;  /* 0x0000435000027802 */ /* 0x000fe40000000f00 */
[----:B---345:R-:W-:Y:S05]  /*4340*/  CALL.REL.NOINC `($__internal_0_$__cuda_sm10x_tcgen05_guardrail_trap_col_being_dealloced_not_returned_by_alloc) ;  /* 0x0000008400b47944 */ /* 0x038fea0003c00000 */
[----:B------:R-:W-:Y:S05]  /*4350*/  BRA `(.L_x_90) ;  /* 0x0000000000087947 */ /* 0x000fea0003800000 */
.L_x_88:
[----:B------:R-:W-:Y:S02]  /*4360*/  MOV R2, 0x4380 ;  /* 0x0000438000027802 */ /* 0x000fe40000000f00 */
[----:B---345:R-:W-:Y:S05]  /*4370*/  CALL.REL.NOINC `($__internal_2_$__cuda_sm10x_tcgen05_guardrail_trap_unallocated_columns_being_dealloced) ;  /* 0x0000008400c07944 */ /* 0x038fea0003c00000 */
.L_x_90:
[----:B------:R-:W-:Y:S01]  /*4380*/  NOP ;  /* 0x0000000000007918 */ /* 0x000fe20000000000 */
[----:B----4-:R-:W-:Y:S05]  /*4390*/  EXIT ;  /* 0x000000000000794d */ /* 0x010fea0003800000 */
.L_x_63:
[----:B------:R-:W-:-:S09]  /*43a0*/  UISETP.NE.OR UP5, UPT, UR10, 0x3, !UP5 ;  /* 0x000000030a00788c */ /* 0x000fd2000efa5670 */
[----:B------:R-:W-:Y:S05]  /*43b0*/  BRA.U UP5, `(.L_x_91) ;  /* 0x0000001105147547 */ /* 0x000fea000b800000 */
[----:B------:R-:W1:Y:S01]  /*43c0*/  LDC R0, c[0x0][0xb30] ;  /* 0x0002cc00ff007b82 */ /* 0x000e620000000800 */
[----:B------:R-:W2:Y:S01]  /*43d0*/  LDCU.64 UR8, c[0x0][0x888] ;  /* 0x00011100ff0877ac */ /* 0x000ea20008000a00 */
[----:B------:R-:W-:Y:S02]  /*43e0*/  HFMA2 R29, -RZ, RZ, 0, 0 ;  /* 0x00000000ff1d7431 */ /* 0x000fe400000001ff */
[----:B------:R-:W-:Y:S01]  /*43f0*/  IMAD.MOV.U32 R31, RZ, RZ, 0x1 ;  /* 0x00000001ff1f7424 */ /* 0x000fe200078e00ff */
[----:B------:R-:W-:Y:S01]  /*4400*/  MOV R23, 0x2000 ;  /* 0x0000200000177802 */ /* 0x000fe20000000f00 */
[----:B------:R-:W3:Y:S01]  /*4410*/  LDCU.64 UR4, c[0x0][0x890] ;  /* 0x00011200ff0477ac */ /* 0x000ee20008000a00 */
[----:B------:R-:W-:Y:S01]  /*4420*/  IMAD.MOV.U32 R30, RZ, RZ, RZ ;  /* 0x000000ffff1e7224 */ /* 0x000fe200078e00ff */
[----:B------:R-:W4:Y:S01]  /*4430*/  LDC R19, c[0x0][0x370] ;  /* 0x0000dc00ff137b82 */ /* 0x000f220000000800 */
[----:B------:R-:W-:Y:S01]  /*4440*/  UMOV UR7, 0x400 ;  /* 0x0000040000077882 */ /* 0x000fe20000000000 */
[----:B------:R-:W-:-:S02]  /*4450*/  UPLOP3.LUT UP1, UPT, UPT, UPT, UPT, 0x40, 0x4 ;  /* 0x000000000004789c */ /* 0x000fc40003f2e870 */
[----:B------:R-:W-:-:S04]  /*4460*/  ULEA UR7, UR37, UR7, 0x18 ;  /* 0x0000000725077291 */ /* 0x000fc8000f8ec0ff */
[----:B------:R-:W4:Y:S01]  /*4470*/  LDC R2, c[0x0][0xb0c] ;  /* 0x0002c300ff027b82 */ /* 0x000f220000000800 */
[----:B------:R-:W-:Y:S02]  /*4480*/  UIADD3 UR13, UPT, UPT, UR7, 0xc8, URZ ;  /* 0x000000c8070d7890 */ /* 0x000fe4000fffe0ff */
[----:B--2---:R-:W-:Y:S02]  /*4490*/  UISETP.NE.U32.AND UP2, UPT, UR8, URZ, UPT ;  /* 0x000000ff0800728c */ /* 0x004fe4000bf45070 */
[----:B------:R-:W-:Y:S02]  /*44a0*/  UIADD3 UR33, UPT, UPT, UR7, 0xb0, URZ ;  /* 0x000000b007217890 */ /* 0x000fe4000fffe0ff */
[----:B---3--:R-:W-:Y:S01]  /*44b0*/  UISETP.NE.U32.AND UP3, UPT, UR4, URZ, UPT ;  /* 0x000000ff0400728c */ /* 0x008fe2000bf65070 */
[----:B------:R-:W2:Y:S01]  /*44c0*/  LDC R18, c[0x0][0xb20] ;  /* 0x0002c800ff127b82 */ /* 0x000ea20000000800 */
[----:B-1----:R-:W-:Y:S01]  /*44d0*/  ISETP.NE.AND P1, PT, R0, 0x1, PT ;  /* 0x000000010000780c */ /* 0x002fe20003f25270 */
[----:B------:R-:W-:-:S02]  /*44e0*/  UISETP.NE.AND.EX UP2, UPT, UR9, URZ, UPT, UP2 ;  /* 0x000000ff0900728c */ /* 0x000fc4000bf45320 */
[----:B------:R-:W-:Y:S02]  /*44f0*/  UIADD3 UR25, UPT, UPT, UR7, 0xb8, URZ ;  /* 0x000000b807197890 */ /* 0x000fe4000fffe0ff */
[----:B------:R-:W-:Y:S02]  /*4500*/  UIADD3 UR17, UPT, UPT, UR7, 0xc0, URZ ;  /* 0x000000c007117890 */ /* 0x000fe4000fffe0ff */
[----:B------:R-:W1:Y:S01]  /*4510*/  LDC.64 R32, c[0x0][0x348] ;  /* 0x0000d200ff207b82 */ /* 0x000e620000000a00 */
[----:B------:R-:W-:Y:S02]  /*4520*/  UPRMT UR13, UR37, 0x654, UR13 ;  /* 0x00000654250d7896 */ /* 0x000fe4000800000d */
[----:B------:R-:W-:-:S05]  /*4530*/  UISETP.NE.AND.EX UP3, UPT, UR5, URZ, UPT, UP3 ;  /* 0x000000ff0500728c */ /* 0x000fca000bf65330 */
[----:B------:R-:W3:Y:S08]  /*4540*/  LDC.64 R16, c[0x0][0xb10] ;  /* 0x0002c400ff107b82 */ /* 0x000ef00000000a00 */
[----:B------:R-:W1:Y:S08]  /*4550*/  LDC.64 R6, c[0x0][0xb18] ;  /* 0x0002c600ff067b82 */ /* 0x000e700000000a00 */
[----:B------:R-:W1:Y:S08]  /*4560*/  LDC.64 R4, c[0x0][0xb28] ;  /* 0x0002ca00ff047b82 */ /* 0x000e700000000a00 */
[----:B--2-4-:R-:W1:Y:S02]  /*4570*/  LDC R22, c[0x0][0x374] ;  /* 0x0000dd00ff167b82 */ /* 0x014e640000000800 */
.L_x_102:
[C---:B------:R-:W-:Y:S02]  /*4580*/  LEA R0, R30.reuse, UR7, 0x3 ;  /* 0x000000071e007c11 */ /* 0x040fe4000f8e18ff */
[----:B------:R-:W-:Y:S02]  /*4590*/  SHF.L.U32 R3, R29, 0x1f, RZ ;  /* 0x0000001f1d037819 */ /* 0x000fe400000006ff */
[----:B------:R-:W-:Y:S02]  /*45a0*/  LEA R24, R30, UR7, 0x4 ;  /* 0x000000071e187c11 */ /* 0x000fe4000f8e20ff */
[----:B--2---:R-:W2:Y:S02]  /*45b0*/  SYNCS.PHASECHK.TRANS64.TRYWAIT P0, [R0+URZ+0x100], R3 ;  /* 0x00010003000075a7 */ /* 0x004ea400080011ff */
[----:B--2---:R-:W-:Y:S05]  /*45c0*/  @!P0 BRA `(.L_x_92) ;  /* 0x0000007c00c88947 */ /* 0x004fea0003800000 */
.L_x_192:
[----:B------:R-:W-:Y:S01]  /*45d0*/  ISETP.GE.AND P0, PT, R72, 0x1, PT ;  /* 0x000000014800780c */ /* 0x000fe20003f06270 */
[----:B------:R-:W4:Y:S01]  /*45e0*/  LDS.128 R24, [R24+0x170] ;  /* 0x0001700018187984 */ /* 0x000f220000000c00 */
[----:B--2---:R-:W-:Y:S01]  /*45f0*/  VIADD R0, R0, 0x110 ;  /* 0x0000011000007836 */ /* 0x004fe20000000000 */
[----:B------:R-:W-:Y:S01]  /*4600*/  @!PT LDS RZ, [RZ] ;  /* 0x00000000fffff984 */ /* 0x000fe20000000800 */
[----:B------:R-:W-:Y:S01]  /*4610*/  @!PT LDS RZ, [RZ] ;  /* 0x00000000fffff984 */ /* 0x000fe20000000800 */
[----:B------:R-:W-:Y:S01]  /*4620*/  @!PT LDS RZ, [RZ] ;  /* 0x00000000fffff984 */ /* 0x000fe20000000800 */
[----:B------:R-:W-:Y:S01]  /*4630*/  @!PT LDS RZ, [RZ] ;  /* 0x00000000fffff984 */ /* 0x000fe20000000800 */
[----:B------:R2:W-:Y:S06]  /*4640*/  MEMBAR.ALL.CTA ;  /* 0x0000000000007992 */ /* 0x0005ec0000008000 */
[----:B--2---:R-:W2:Y:S01]  /*4650*/  FENCE.VIEW.ASYNC.S ;  /* 0x00000000000073c6 */ /* 0x004ea20000000000 */
[----:B------:R-:W-:Y:S04]  /*4660*/  PRMT R0, RZ, 0x654, R0 ;  /* 0x00000654ff007816 */ /* 0x000fe80000000000 */
[----:B--2---:R2:W-:Y:S01]  /*4670*/  SYNCS.ARRIVE.TRANS64.RED.A1T0 RZ, [R0+URZ], RZ ;  /* 0x000000ff00ff79a7 */ /* 0x0045e200081004ff */
[----:B----4-:R-:W-:Y:S11]  /*4680*/  LOP3.LUT P3, RZ, R26, 0x1, RZ, 0xc0, !PT ;  /* 0x000000011aff7812 */ /* 0x010ff6000786c0ff */
[----:B------:R-:W-:Y:S02]  /*4690*/  @!UPT UIADD3 URZ, UPT, UPT, URZ, URZ, URZ ;  /* 0x000000fffffff290 */ /* 0x000fe4000fffe0ff */
[----:B------:R-:W-:Y:S02]  /*46a0*/  @P3 MOV R13, R24 ;  /* 0x00000018000d3202 */ /* 0x000fe40000000f00 */
[----:B------:R-:W-:Y:S01]  /*46b0*/  @P3 LOP3.LUT R8, R25, 0xffff, RZ, 0xc0, !PT ;  /* 0x0000ffff19083812 */ /* 0x000fe200078ec0ff */
[----:B--2---:R-:W-:Y:S06]  /*46c0*/  @!P0 BRA `(.L_x_93) ;  /* 0x0000000000a48947 */ /* 0x004fec0003800000 */
[----:B-1----:R-:W-:Y:S01]  /*46d0*/  IMAD.HI.U32 R35, R22, R7, RZ ;  /* 0x0000000716237227 */ /* 0x002fe200078e00ff */
[----:B------:R-:W-:Y:S02]  /*46e0*/  ISETP.NE.AND P0, PT, R6, 0x1, PT ;  /* 0x000000010600780c */ /* 0x000fe40003f05270 */
[----:B------:R-:W-:Y:S01]  /*46f0*/  ISETP.NE.AND P2, PT, R72, 0x1, PT ;  /* 0x000000014800780c */ /* 0x000fe20003f45270 */
[----:B---3--:R-:W-:Y:S01]  /*4700*/  IMAD.HI.U32 R34, R19, R16, RZ ;  /* 0x0000001013227227 */ /* 0x008fe200078e00ff */
[----:B------:R-:W-:Y:S02]  /*4710*/  SHF.R.U32.HI R35, RZ, R18, R35 ;  /* 0x00000012ff237219 */ /* 0x000fe40000011623 */
[----:B------:R-:W-:Y:S01]  /*4720*/  ISETP.NE.AND P4, PT, R2, 0x1, PT ;  /* 0x000000010200780c */ /* 0x000fe20003f85270 */
[----:B------:R-:W-:Y:S01]  /*4730*/  IMAD.HI.U32 R36, R13, R16, RZ ;  /* 0x000000100d247227 */ /* 0x000fe200078e00ff */
[----:B------:R-:W-:Y:S02]  /*4740*/  SHF.R.U32.HI R34, RZ, R17, R34 ;  /* 0x00000011ff227219 */ /* 0x000fe40000011622 */
[----:B------:R-:W-:Y:S01]  /*4750*/  SEL R3, R22, R35, !P0 ;  /* 0x0000002316037207 */ /* 0x000fe20004000000 */
[C---:B------:R-:W-:Y:S01]  /*4760*/  IMAD.HI.U32 R35, R8.reuse, R7, RZ ;  /* 0x0000000708237227 */ /* 0x040fe200078e00ff */
[----:B------:R-:W-:Y:S02]  /*4770*/  SEL R11, R19, R34, !P4 ;  /* 0x00000022130b7207 */ /* 0x000fe40006000000 */
[----:B------:R-:W-:Y:S01]  /*4780*/  SHF.R.U32.HI R36, RZ, R17, R36 ;  /* 0x00000011ff247219 */ /* 0x000fe20000011624 */
[----:B------:R-:W-:Y:S01]  /*4790*/  IMAD.HI.U32 R38, R3, R4, RZ ;  /* 0x0000000403267227 */ /* 0x000fe200078e00ff */
[----:B------:R-:W-:Y:S03]  /*47a0*/  SHF.R.U32.HI R35, RZ, R18, R35 ;  /* 0x00000012ff237219 */ /* 0x000fe60000011623 */
[----:B------:R-:W-:Y:S01]  /*47b0*/  IMAD.HI.U32 R34, R11, R4, RZ ;  /* 0x000000040b227227 */ /* 0x000fe200078e00ff */
[----:B------:R-:W-:Y:S02]  /*47c0*/  @P2 SHF.R.U32.HI R3, RZ, R5, R38 ;  /* 0x00000005ff032219 */ /* 0x000fe40000011626 */
[----:B------:R-:W-:Y:S02]  /*47d0*/  SEL R9, R8, R35, !P0 ;  /* 0x0000002308097207 */ /* 0x000fe40004000000 */
[----:B------:R-:W-:Y:S01]  /*47e0*/  @P2 SHF.R.U32.HI R11, RZ, R5, R34 ;  /* 0x00000005ff0b2219 */ /* 0x000fe20000011622 */
[C---:B------:R-:W-:Y:S01]  /*47f0*/  IMAD R10, R72.reuse, R3, RZ ;  /* 0x00000003480a7224 */ /* 0x040fe200078e02ff */
[----:B------:R-:W-:Y:S01]  /*4800*/  SEL R3, R13, R36, !P4 ;  /* 0x000000240d037207 */ /* 0x000fe20006000000 */
[C---:B------:R-:W-:Y:S03]  /*4810*/  IMAD.HI.U32 R14, R9.reuse, R4, RZ ;  /* 0x00000004090e7227 */ /* 0x040fe600078e00ff */
[----:B------:R-:W-:Y:S01]  /*4820*/  ISETP.GE.AND P0, PT, R9, R10, PT ;  /* 0x0000000a0900720c */ /* 0x000fe20003f06270 */
[C---:B------:R-:W-:Y:S01]  /*4830*/  IMAD R12, R72.reuse, R11, RZ ;  /* 0x0000000b480c7224 */ /* 0x040fe200078e02ff */
[-C--:B------:R-:W-:Y:S04]  /*4840*/  SHF.R.U32.HI R14, RZ, R5.reuse, R14 ;  /* 0x00000005ff0e7219 */ /* 0x080fe8000001160e */
[----:B------:R-:W-:Y:S02]  /*4850*/  ISETP.GE.OR P0, PT, R3, R12, P0 ;  /* 0x0000000c0300720c */ /* 0x000fe40000706670 */
[----:B------:R-:W-:Y:S05]  /*4860*/  SEL R15, R9, R14, !P2 ;  /* 0x0000000e090f7207 */ /* 0x000fea0005000000 */
[----:B------:R-:W-:Y:S04]  /*4870*/  IMAD.MOV R14, RZ, RZ, -R15 ;  /* 0x000000ffff0e7224 */ /* 0x000fe800078e0a0f */
[----:B------:R-:W-:Y:S02]  /*4880*/  IMAD R14, R72, R14, R9 ;  /* 0x0000000e480e7224 */ /* 0x000fe400078e0209 */
[C---:B------:R-:W-:Y:S05]  /*4890*/  @!P0 IMAD.HI.U32 R10, R3.reuse, R4, RZ ;  /* 0x00000004030a8227 */ /* 0x040fea00078e00ff */
[----:B------:R-:W-:Y:S04]  /*48a0*/  @!P0 SHF.R.U32.HI R10, RZ, R5, R10 ;  /* 0x00000005ff0a8219 */ /* 0x000fe8000001160a */
[----:B------:R-:W-:Y:S01]  /*48b0*/  @!P0 SEL R0, R3, R10, !P2 ;  /* 0x0000000a03008207 */ /* 0x000fe20005000000 */
[----:B------:R-:W-:Y:S03]  /*48c0*/  IMAD.MOV R10, RZ, RZ, -R3 ;  /* 0x000000ffff0a7224 */ /* 0x000fe600078e0a03 */
[----:B------:R-:W-:Y:S01]  /*48d0*/  @!P0 IADD3 R15, PT, PT, R15, -R0, RZ ;  /* 0x800000000f0f8210 */ /* 0x000fe20007ffe0ff */
[----:B------:R-:W-:Y:S01]  /*48e0*/  @!P0 IMAD R0, R11, R14, R0 ;  /* 0x0000000e0b008224 */ /* 0x000fe200078e0200 */
[----:B------:R-:W-:Y:S01]  /*48f0*/  IADD3 R11, PT, PT, -R9, RZ, RZ ;  /* 0x000000ff090b7210 */ /* 0x000fe20007ffe1ff */
[----:B------:R-:W-:Y:S02]  /*4900*/  IMAD R13, R2, R10, R13 ;  /* 0x0000000a020d7224 */ /* 0x000fe400078e020d */
[----:B------:R-:W-:Y:S02]  /*4910*/  @!P0 IMAD R9, R15, R72, R3 ;  /* 0x000000480f098224 */ /* 0x000fe400078e0203 */
[----:B------:R-:W-:Y:S02]  /*4920*/  @!P0 IMAD.MOV.U32 R3, RZ, RZ, R0 ;  /* 0x000000ffff038224 */ /* 0x000fe400078e0000 */
[----:B------:R-:W-:Y:S02]  /*4930*/  IMAD R8, R6, R11, R8 ;  /* 0x0000000b06087224 */ /* 0x000fe400078e0208 */
[----:B------:R-:W-:Y:S02]  /*4940*/  IMAD R13, R3, R2, R13 ;  /* 0x00000002030d7224 */ /* 0x000fe400078e020d */
[----:B------:R-:W-:Y:S02]  /*4950*/  IMAD R8, R9, R6, R8 ;  /* 0x0000000609087224 */ /* 0x000fe400078e0208 */
.L_x_93:
[----:B------:R-:W-:Y:S05]  /*4960*/  BRA.U UP1, `(.L_x_94) ;  /* 0x0000000101107547 */ /* 0x000fea000b800000 */
[----:B------:R-:W-:Y:S04]  /*4970*/  MOV R0, UR6 ;  /* 0x0000000600007c02 */ /* 0x000fe80008000f00 */
[----:B------:R-:W-:Y:S04]  /*4980*/  SHF.L.U32 R3, R0, 0x1f, RZ ;  /* 0x0000001f00037819 */ /* 0x000fe800000006ff */
[----:B------:R-:W2:Y:S02]  /*4990*/  SYNCS.PHASECHK.TRANS64.TRYWAIT P0, [UR7+0xf8], R3 ;  /* 0x0000f803ff0075a7 */ /* 0x000ea40008001107 */
[----:B--2---:R-:W-:Y:S05]  /*49a0*/  @!P0 BRA `(.L_x_95) ;  /* 0x0000007800e48947 */ /* 0x004fea0003800000 */
.L_x_94:
[----:B------:R-:W-:Y:S02]  /*49b0*/  R2UR UR35, R21 ;  /* 0x00000000152372ca */ /* 0x000fe400000e0000 */
[----:B------:R-:W-:Y:S02]  /*49c0*/  R2UR UR34, R20 ;  /* 0x00000000142272ca */ /* 0x000fe400000e0000 */
[----:B------:R-:W-:Y:S02]  /*49d0*/  ISETP.NE.U32.AND P2, PT, RZ, UR4, PT ;  /* 0x00000004ff007c0c */ /* 0x000fe4000bf45070 */
[----:B------:R-:W-:Y:S02]  /*49e0*/  SHF.L.U32 R12, R31, 0x1f, RZ ;  /* 0x0000001f1f0c7819 */ /* 0x000fe400000006ff */
[----:B------:R-:W-:Y:S05]  /*49f0*/  ISETP.NE.AND.EX P2, PT, RZ, UR5, PT, P2 ;  /* 0x00000005ff007c0c */ /* 0x000fea000bf45320 */
[----:B------:R-:W-:Y:S02]  /*4a00*/  USHF.L.U32 UR35, UR35, 0x7, URZ ;  /* 0x0000000723237899 */ /* 0x000fe400080006ff */
[----:B------:R-:W-:Y:S01]  /*4a10*/  USHF.L.U32 UR34, UR34, 0x8, URZ ;  /* 0x0000000822227899 */ /* 0x000fe200080006ff */
[----:B------:R-:W-:Y:S11]  /*4a20*/  BRA.U !UP3, `(.L_x_96) ;  /* 0x000000010b347547 */ /* 0x000ff6000b800000 */
[----:B------:R-:W-:Y:S01]  /*4a30*/  UPLOP3.LUT UP0, UPT, UPT, UPT, UP2, 0x80, 0x8 ;  /* 0x000000000008789c */ /* 0x000fe20003f0f020 */
[----:B--2---:R-:W-:Y:S02]  /*4a40*/  HFMA2 R0, -RZ, RZ, 0, 5.9604644775390625e-08 ;  /* 0x00000001ff007431 */ /* 0x004fe400000001ff */
[----:B------:R-:W-:Y:S03]  /*4a50*/  IMAD.MOV.U32 R171, RZ, RZ, 0x1 ;  /* 0x00000001ffab7424 */ /* 0x000fe600078e00ff */
[----:B------:R-:W-:Y:S05]  /*4a60*/  PLOP3.LUT P0, PT, PT, PT, UP0, 0x80, 0x8 ;  /* 0x000000000008781c */ /* 0x000fea0003f0f008 */
[----:B------:R-:W2:Y:S01]  /*4a70*/  @UP0 LDCU.64 UR10, c[0x0][0x888] ;  /* 0x00011100ff0a07ac */ /* 0x000ea20008000a00 */
[----:B------:R-:W-:Y:S07]  /*4a80*/  @UP0 UIMAD UR8, UR36, UR4, URZ ;  /* 0x00000004240802a4 */ /* 0x000fee000f8e02ff */
[----:B------:R-:W-:Y:S01]  /*4a90*/  @!P0 PRMT R171, R0, 0x7610, R171 ;  /* 0x0000761000ab8816 */ /* 0x000fe200000000ab */
[----:B--2---:R-:W-:Y:S03]  /*4aa0*/  @UP0 UIMAD.WIDE UR10, UR8, 0x4, UR10 ;  /* 0x00000004080a08a5 */ /* 0x004fe6000f8e020a */
[----:B------:R-:W2:Y:S03]  /*4ab0*/  @!UP0 LDCU UR8, c[0x0][0x880] ;  /* 0x00011000ff0887ac */ /* 0x000ea60008000800 */
[----:B------:R-:W-:Y:S01]  /*4ac0*/  IMAD.U32 R10, RZ, RZ, UR10 ;  /* 0x0000000aff0a7e24 */ /* 0x000fe2000f8e00ff */
[----:B------:R-:W-:Y:S05]  /*4ad0*/  MOV R11, UR11 ;  /* 0x0000000b000b7c02 */ /* 0x000fea0008000f00 */
[----:B-----5:R4:W5:Y:S02]  /*4ae0*/  @P0 LDG.E R81, desc[UR46][R10.64] ;  /* 0x0000002e0a510981 */ /* 0x020964000c1e1900 */
[----:B--2-4-:R-:W-:Y:S07]  /*4af0*/  @!P0 IMAD.U32 R81, RZ, RZ, UR8 ;  /* 0x00000008ff518e24 */ /* 0x014fee000f8e00ff */
.L_x_96:
[----:B-----5:R-:W-:Y:S01]  /*4b00*/  @!P2 FSETP.EQ.AND P0, PT, R81, RZ, PT ;  /* 0x000000ff5100a20b */ /* 0x020fe20003f02000 */
[----:B------:R-:W-:Y:S01]  /*4b10*/  @!UPT UIADD3 URZ, UPT, UPT, URZ, URZ, URZ ;  /* 0x000000fffffff290 */ /* 0x000fe2000fffe0ff */
[----:B------:R-:W-:Y:S11]  /*4b20*/  @!P2 BRA `(.L_x_97) ;  /* 0x000000000014a947 */ /* 0x000ff60003800000 */
[----:B------:R-:W-:Y:S02]  /*4b30*/  LOP3.LUT P2, RZ, R171, 0xff, RZ, 0xc0, !PT ;  /* 0x000000ffabff7812 */ /* 0x000fe4000784c0ff */
[----:B------:R-:W-:Y:S04]  /*4b40*/  PLOP3.LUT P0, PT, PT, PT, UP0, 0x80, 0x8 ;  /* 0x000000000008781c */ /* 0x000fe80003f0f008 */
[----:B------:R-:W-:Y:S07]  /*4b50*/  PLOP3.LUT P0, PT, P0, PT, PT, 0x8, 0x80 ;  /* 0x000000000080781c */ /* 0x000fee000070e170 */
[----:B------:R-:W-:Y:S11]  /*4b60*/  @P2 FSETP.EQ.AND P0, PT, R81, RZ, PT ;  /* 0x000000ff5100220b */ /* 0x000ff60003f02000 */
[----:B------:R-:W-:Y:S02]  /*4b70*/  @!UPT UIADD3 URZ, UPT, UPT, URZ, URZ, URZ ;  /* 0x000000fffffff290 */ /* 0x000fe4000fffe0ff */
.L_x_97:
[----:B------:R-:W4:Y:S01]  /*4b80*/  SYNCS.PHASECHK.TRANS64.TRYWAIT P2, [UR7+0xd0], R12 ;  /* 0x0000d00cff0075a7 */ /* 0x000f220008041107 */
[----:B------:R-:W-:Y:S04]  /*4b90*/  ELECT P4, URZ, PT ;  /* 0x0000000000ff782f */ /* 0x000fe80003880000 */
[----:B------:R-:W-:Y:S11]  /*4ba0*/  PLOP3.LUT P4, PT, P0, P4, PT, 0xf2, 0x2f ;  /* 0x00000000002f781c */ /* 0x000ff60000789e72 */
[----:B------:R-:W-:Y:S02]  /*4bb0*/  @!UPT UIADD3 URZ, UPT, UPT, URZ, URZ, URZ ;  /* 0x000000fffffff290 */ /* 0x000fe4000fffe0ff */
[----:B-1----:R-:W-:Y:S05]  /*4bc0*/  @!P4 IADD3 R9, P0, PT, R32, 0x580, RZ ;  /* 0x000005802009c810 */ /* 0x002fea0007f1e0ff */
[----:B--2---:R-:W-:Y:S01]  /*4bd0*/  @!P4 IMAD.X R0, RZ, RZ, R33, P0 ;  /* 0x000000ffff00c224 */ /* 0x004fe200000e0621 */
[----:B----4-:R-:W-:Y:S07]  /*4be0*/  @!P2 BRA `(.L_x_98) ;  /* 0x00000078006ca947 */ /* 0x010fee0003800000 */
.L_x_195:
[----:B------:R-:W-:Y:S01]  /*4bf0*/  @!P4 R2UR UR8, R0 ;  /* 0x000000000008c2ca */ /* 0x000fe200000e0000 */
[----:B------:R-:W-:Y:S01]  /*4c00*/  VOTEU.ALL UP1, P4 ;  /* 0x0000000000ff7886 */ /* 0x000fe20002020000 */
[----:B------:R-:W-:Y:S01]  /*4c10*/  @!P4 R2UR UR9, R9 ;  /* 0x000000000909c2ca */ /* 0x000fe200000e0000 */
[----:B------:R-:W-:Y:S01]  /*4c20*/  @!P4 IMAD.MOV.U32 R0, RZ, RZ, 0x2000 ;  /* 0x00002000ff00c424 */ /* 0x000fe200078e00ff */
[----:B------:R-:W-:Y:S01]  /*4c30*/  UMOV UR10, 0x0 ;  /* 0x00000000000a7882 */ /* 0x000fe20000000000 */
[----:B------:R-:W-:Y:S01]  /*4c40*/  UMOV UR11, 0x10000000 ;  /* 0x10000000000b7882 */ /* 0x000fe20000000000 */
[----:B------:R-:W-:Y:S01]  /*4c50*/  @!UP1 UIADD3 UR32, UPT, UPT, UR7, 0x200, URZ ;  /* 0x0000020007209890 */ /* 0x000fe2000fffe0ff */
[----:B------:R-:W-:Y:S01]  /*4c60*/  @!P4 IADD3 R9, P0, PT, R32, 0x580, RZ ;  /* 0x000005802009c810 */ /* 0x000fe20007f1e0ff */
[----:B------:R-:W-:Y:S05]  /*4c70*/  VOTEU.ALL UP1, P4 ;  /* 0x0000000000ff7886 */ /* 0x000fea0002020000 */
[----:B------:R-:W-:Y:S01]  /*4c80*/  IMAD.U32 R11, RZ, RZ, UR8 ;  /* 0x00000008ff0b7e24 */ /* 0x000fe2000f8e00ff */
[----:B------:R-:W-:Y:S01]  /*4c90*/  UPRMT UR8, UR37, 0x654, UR33 ;  /* 0x0000065425087896 */ /* 0x000fe20008000021 */
[----:B------:R-:W-:Y:S03]  /*4ca0*/  IMAD.U32 R10, RZ, RZ, UR9 ;  /* 0x00000009ff0a7e24 */ /* 0x000fe6000f8e00ff */
[----:B------:R-:W-:Y:S02]  /*4cb0*/  @!P4 R2UR UR15, R11 ;  /* 0x000000000b0fc2ca */ /* 0x000fe400000e0000 */
[----:B------:R-:W-:Y:S11]  /*4cc0*/  @!P4 R2UR UR14, R10 ;  /* 0x000000000a0ec2ca */ /* 0x000ff600000e0000 */
[----:B------:R-:W-:Y:S02]  /*4cd0*/  @!UPT UIADD3 URZ, UPT, UPT, URZ, URZ, URZ ;  /* 0x000000fffffff290 */ /* 0x000fe4000fffe0ff */
[----:B------:R2:W-:Y:S01]  /*4ce0*/  @!UP1 UTMALDG.3D [UR32], [UR14], desc[UR10] ;  /* 0x00000a200e0095b4 */ /* 0x0005e20008011000 */
[----:B------:R4:W-:Y:S01]  /*4cf0*/  @!P4 SYNCS.ARRIVE.TRANS64.RED.A0TR RZ, [UR7+0xb0], R0 ;  /* 0x0000b000ffffc9a7 */ /* 0x0009e20008300407 */
[----:B------:R-:W-:Y:S01]  /*4d00*/  SYNCS.ARRIVE.TRANS64.RED.A1T0 RZ, [UR8], RZ ;  /* 0x000000ffffff79a7 */ /* 0x000fe20008100408 */
[----:B----4-:R-:W-:Y:S01]  /*4d10*/  @!P4 IMAD.X R0, RZ, RZ, R33, P0 ;  /* 0x000000ffff00c224 */ /* 0x010fe200000e0621 */
[----:B------:R-:W4:Y:S02]  /*4d20*/  SYNCS.PHASECHK.TRANS64.TRYWAIT P2, [UR7+0xd8], R12 ;  /* 0x0000d80cff0075a7 */ /* 0x000f240008041107 */
[----:B--2-4-:R-:W-:Y:S05]  /*4d30*/  @!P2 BRA `(.L_x_99) ;  /* 0x000000780030a947 */ /* 0x014fea0003800000 */
.L_x_197:
        /* <DEDUP_REMOVED lines=8> */
[----:B------:R-:W-:Y:S01]  /*4dc0*/  @!UP1 UIADD3 UR24, UPT, UPT, UR7, 0x2200, URZ ;  /* 0x0000220007189890 */ /* 0x000fe2000fffe0ff */
[----:B------:R-:W-:Y:S01]  /*4dd0*/  VOTEU.ALL UP1, P4 ;  /* 0x0000000000ff7886 */ /* 0x000fe20002020000 */
[----:B------:R-:W-:Y:S01]  /*4de0*/  UMOV UR27, UR35 ;  /* 0x00000023001b7c82 */ /* 0x000fe20008000000 */
[----:B------:R-:W-:Y:S02]  /*4df0*/  UMOV UR28, UR36 ;  /* 0x00000024001c7c82 */ /* 0x000fe40008000000 */
[----:B------:R-:W-:Y:S01]  /*4e00*/  IMAD.U32 R11, RZ, RZ, UR8 ;  /* 0x00000008ff0b7e24 */ /* 0x000fe2000f8e00ff */
[----:B------:R-:W-:Y:S01]  /*4e10*/  UPRMT UR8, UR37, 0x654, UR25 ;  /* 0x0000065425087896 */ /* 0x000fe20008000019 */
[----:B------:R-:W-:Y:S02]  /*4e20*/  IMAD.U32 R10, RZ, RZ, UR9 ;  /* 0x00000009ff0a7e24 */ /* 0x000fe4000f8e00ff */
[----:B------:R-:W-:Y:S01]  /*4e30*/  @!P4 IMAD.X R20, RZ, RZ, R33, P0 ;  /* 0x000000ffff14c224 */ /* 0x000fe200000e0621 */
[----:B------:R-:W-:Y:S02]  /*4e40*/  @!P4 R2UR UR15, R11 ;  /* 0x000000000b0fc2ca */ /* 0x000fe400000e0000 */
[----:B------:R-:W-:Y:S11]  /*4e50*/  @!P4 R2UR UR14, R10 ;  /* 0x000000000a0ec2ca */ /* 0x000ff600000e0000 */
[----:B------:R-:W-:Y:S02]  /*4e60*/  @!UPT UIADD3 URZ, UPT, UPT, URZ, URZ, URZ ;  /* 0x000000fffffff290 */ /* 0x000fe4000fffe0ff */
[----:B------:R2:W-:Y:S01]  /*4e70*/  @!UP1 UTMALDG.3D [UR24], [UR14], desc[UR10] ;  /* 0x00000a180e0095b4 */ /* 0x0005e20008011000 */
[----:B------:R2:W-:Y:S01]  /*4e80*/  @!P4 SYNCS.ARRIVE.TRANS64.RED.A0TR RZ, [UR7+0xb8], R0 ;  /* 0x0000b800ffffc9a7 */ /* 0x0005e20008300407 */
[----:B------:R-:W-:Y:S01]  /*4e90*/  SYNCS.ARRIVE.TRANS64.RED.A1T0 RZ, [UR8], RZ ;  /* 0x000000ffffff79a7 */ /* 0x000fe20008100408 */
[----:B------:R-:W4:Y:S02]  /*4ea0*/  SYNCS.PHASECHK.TRANS64.TRYWAIT P2, [UR7+0xe0], R12 ;  /* 0x0000e00cff0075a7 */ /* 0x000f240008041107 */
[----:B--2-4-:R-:W-:Y:S05]  /*4eb0*/  @!P2 BRA `(.L_x_100) ;  /* 0x0000007400e8a947 */ /* 0x014fea0003800000 */
.L_x_199:
[----:B------:R-:W2:Y:S01]  /*4ec0*/  LDC.64 R14, c[0x0][0xb10] ;  /* 0x0002c400ff0e7b82 */ /* 0x000ea20000000a00 */
[----:B------:R-:W-:Y:S01]  /*4ed0*/  @!P4 R2UR UR8, R20 ;  /* 0x000000001408c2ca */ /* 0x000fe200000e0000 */
[----:B------:R-:W-:Y:S01]  /*4ee0*/  VOTEU.ALL UP1, P4 ;  /* 0x0000000000ff7886 */ /* 0x000fe20002020000 */
[----:B------:R-:W-:Y:S01]  /*4ef0*/  @!P4 R2UR UR9, R21 ;  /* 0x000000001509c2ca */ /* 0x000fe200000e0000 */
[----:B------:R-:W-:Y:S01]  /*4f00*/  UMOV UR10, 0x0 ;  /* 0x00000000000a7882 */ /* 0x000fe20000000000 */
[----:B------:R-:W-:Y:S03]  /*4f10*/  UMOV UR11, 0x10000000 ;  /* 0x10000000000b7882 */ /* 0x000fe60000000000 */
[----:B------:R-:W4:Y:S01]  /*4f20*/  LDC.64 R10, c[0x0][0xb18] ;  /* 0x0002c600ff0a7b82 */ /* 0x000f220000000a00 */
[----:B------:R-:W-:Y:S01]  /*4f30*/  @!UP1 UIADD3 UR18, UPT, UPT, UR34, 0x80, URZ ;  /* 0x0000008022129890 */ /* 0x000fe2000fffe0ff */
[----:B------:R-:W-:Y:S01]  /*4f40*/  @P3 SHF.R.U32.HI R28, RZ, 0x10, R25 ;  /* 0x00000010ff1c3819 */ /* 0x000fe20000011619 */
[----:B------:R-:W-:Y:S01]  /*4f50*/  @!UP1 UIADD3 UR16, UPT, UPT, UR7, 0x4200, URZ ;  /* 0x0000420007109890 */ /* 0x000fe2000fffe0ff */
[----:B------:R-:W-:Y:S01]  /*4f60*/  VIADD R30, R30, 0x1 ;  /* 0x000000011e1e7836 */ /* 0x000fe20000000000 */
[----:B------:R-:W-:Y:S03]  /*4f70*/  VOTEU.ALL UP1, P4 ;  /* 0x0000000000ff7886 */ /* 0x000fe60002020000 */
[----:B------:R-:W5:Y:S01]  /*4f80*/  @!P1 LDC R0, c[0x0][0xb20] ;  /* 0x0002c800ff009b82 */ /* 0x000f620000000800 */
[----:B------:R-:W-:Y:S01]  /*4f90*/  UMOV UR19, UR35 ;  /* 0x0000002300137c82 */ /* 0x000fe20008000000 */
[----:B------:R-:W-:Y:S01]  /*4fa0*/  IMAD.U32 R21, RZ, RZ, UR8 ;  /* 0x00000008ff157e24 */ /* 0x000fe2000f8e00ff */
[----:B------:R-:W-:Y:S05]  /*4fb0*/  UMOV UR20, UR36 ;  /* 0x0000002400147c82 */ /* 0x000fea0008000000 */
[----:B-1----:R-:W1:Y:S01]  /*4fc0*/  @!P1 LDC R3, c[0x0][0xb0c] ;  /* 0x0002c300ff039b82 */ /* 0x002e620000000800 */
[----:B------:R-:W-:Y:S01]  /*4fd0*/  IMAD.U32 R20, RZ, RZ, UR9 ;  /* 0x00000009ff147e24 */ /* 0x000fe2000f8e00ff */
[----:B------:R-:W-:Y:S01]  /*4fe0*/  UPRMT UR8, UR37, 0x654, UR17 ;  /* 0x0000065425087896 */ /* 0x000fe20008000011 */
[----:B------:R-:W-:Y:S03]  /*4ff0*/  @!P4 R2UR UR15, R21 ;  /* 0x00000000150fc2ca */ /* 0x000fe600000e0000 */
[----:B------:R-:W-:Y:S01]  /*5000*/  @!P4 R2UR UR14, R20 ;  /* 0x00000000140ec2ca */ /* 0x000fe200000e0000 */
[----:B------:R-:W-:Y:S11]  /*5010*/  @!P4 IMAD.MOV.U32 R20, RZ, RZ, 0x2000 ;  /* 0x00002000ff14c424 */ /* 0x000ff600078e00ff */
[----:B------:R-:W-:Y:S01]  /*5020*/  @!UPT UIADD3 URZ, UPT, UPT, URZ, URZ, URZ ;  /* 0x000000fffffff290 */ /* 0x000fe2000fffe0ff */
[----:B------:R1:W-:Y:S01]  /*5030*/  @!UP1 UTMALDG.3D [UR16], [UR14], desc[UR10] ;  /* 0x00000a100e0095b4 */ /* 0x0003e20008011000 */
[----:B------:R1:W-:Y:S02]  /*5040*/  @!P4 SYNCS.ARRIVE.TRANS64.RED.A0TR RZ, [UR7+0xc0], R20 ;  /* 0x0000c014ffffc9a7 */ /* 0x0003e40008300407 */
[----:B-1----:R-:W-:Y:S01]  /*5050*/  @!P1 ISETP.NE.AND P2, PT, R3, 0x1, PT ;  /* 0x000000010300980c */ /* 0x002fe20003f45270 */
[C---:B--2---:R-:W-:Y:S01]  /*5060*/  @!P1 IMAD.HI.U32 R14, R13.reuse, R14, RZ ;  /* 0x0000000e0d0e9227 */ /* 0x044fe200078e00ff */
[----:B----4-:R-:W-:Y:S03]  /*5070*/  @!P1 ISETP.NE.AND P0, PT, R10, 0x1, PT ;  /* 0x000000010a00980c */ /* 0x010fe60003f05270 */
[C---:B------:R-:W-:Y:S01]  /*5080*/  @!P1 IMAD.HI.U32 R11, R8.reuse, R11, RZ ;  /* 0x0000000b080b9227 */ /* 0x040fe200078e00ff */
[----:B------:R-:W-:Y:S04]  /*5090*/  @!P1 SHF.R.U32.HI R14, RZ, R15, R14 ;  /* 0x0000000fff0e9219 */ /* 0x000fe8000001160e */
[----:B-----5:R-:W-:Y:S01]  /*50a0*/  @!P1 SHF.R.U32.HI R9, RZ, R0, R11 ;  /* 0x00000000ff099219 */ /* 0x020fe2000001160b */
[----:B------:R-:W-:Y:S01]  /*50b0*/  SYNCS.ARRIVE.TRANS64.RED.A1T0 RZ, [UR8], RZ ;  /* 0x000000ffffff79a7 */ /* 0x000fe20008100408 */
[----:B------:R-:W-:Y:S02]  /*50c0*/  @!P1 SEL R14, R13, R14, !P2 ;  /* 0x0000000e0d0e9207 */ /* 0x000fe40005000000 */
[----:B------:R-:W-:Y:S01]  /*50d0*/  @!P1 SEL R9, R8, R9, !P0 ;  /* 0x0000000908099207 */ /* 0x000fe20004000000 */
[----:B------:R-:W1:Y:S04]  /*50e0*/  SYNCS.PHASECHK.TRANS64.TRYWAIT P5, [UR7+0xe8], R12 ;  /* 0x0000e80cff0075a7 */ /* 0x000e6800080a1107 */
[----:B------:R-:W-:Y:S02]  /*50f0*/  @!P1 IMAD.IADD R0, R9, 0x1, -R14 ;  /* 0x0000000109009824 */ /* 0x000fe400078e0a0e */
[----:B------:R-:W-:Y:S02]  /*5100*/  @!P1 IMAD.IADD R9, R14, 0x1, -R9 ;  /* 0x000000010e099824 */ /* 0x000fe400078e0a09 */
[----:B------:R-:W-:Y:S02]  /*5110*/  @!P1 IMAD R13, R0, R3, R13 ;  /* 0x00000003000d9224 */ /* 0x000fe400078e020d */
[----:B------:R-:W-:Y:S01]  /*5120*/  @!P1 IMAD R8, R9, R10, R8 ;  /* 0x0000000a09089224 */ /* 0x000fe200078e0208 */
[----:B-1----:R-:W-:Y:S06]  /*5130*/  @!P5 BRA `(.L_x_101) ;  /* 0x000000740060d947 */ /* 0x002fec0003800000 */
.L_x_201:
[----:B-1----:R-:W-:Y:S01]  /*5140*/  @!P4 IADD3 R3, P0, PT, R32, 0x580, RZ ;  /* 0x000005802003c810 */ /* 0x002fe20007f1e0ff */
[----:B------:R-:W-:Y:S01]  /*5150*/  VOTEU.ALL UP1, P4 ;  /* 0x0000000000ff7886 */ /* 0x000fe20002020000 */
[----:B------:R-:W-:Y:S01]  /*5160*/  UMOV UR18, 0x0 ;  /* 0x0000000000127882 */ /* 0x000fe20000000000 */
[----:B------:R-:W-:Y:S01]  /*5170*/  UMOV UR19, 0x10000000 ;  /* 0x1000000000137882 */ /* 0x000fe20000000000 */
[----:B------:R-:W-:Y:S01]  /*5180*/  @!P4 R2UR UR9, R3 ;  /* 0x000000000309c2ca */ /* 0x000fe200000e0000 */
[----:B------:R-:W-:Y:S01]  /*5190*/  @!P4 IMAD.X R0, RZ, RZ, R33, P0 ;  /* 0x000000ffff00c224 */ /* 0x000fe200000e0621 */
[----:B------:R-:W-:Y:S01]  /*51a0*/  @!UP1 UIADD3 UR10, UPT, UPT, UR34, 0xc0, URZ ;  /* 0x000000c0220a9890 */ /* 0x000fe2000fffe0ff */
[----:B------:R-:W-:Y:S01]  /*51b0*/  ISETP.NE.AND P0, PT, R30, 0x2, PT ;  /* 0x000000021e00780c */ /* 0x000fe20003f05270 */
[----:B------:R-:W-:Y:S01]  /*51c0*/  UMOV UR11, UR35 ;  /* 0x00000023000b7c82 */ /* 0x000fe20008000000 */
[----:B------:R-:W-:Y:S01]  /*51d0*/  UMOV UR12, UR36 ;  /* 0x00000024000c7c82 */ /* 0x000fe20008000000 */
[----:B------:R-:W-:Y:S01]  /*51e0*/  @!P4 R2UR UR8, R0 ;  /* 0x000000000008c2ca */ /* 0x000fe200000e0000 */
[----:B------:R-:W-:Y:S01]  /*51f0*/  IMAD.IADD R20, R8, 0x1, R147 ;  /* 0x0000000108147824 */ /* 0x000fe200078e0293 */
[----:B------:R-:W-:Y:S01]  /*5200*/  @P3 R2UR UR36, R28 ;  /* 0x000000001c2432ca */ /* 0x000fe200000e0000 */
[----:B------:R-:W-:Y:S01]  /*5210*/  IMAD.IADD R21, R13, 0x1, R170 ;  /* 0x000000010d157824 */ /* 0x000fe200078e02aa */
[----:B------:R-:W-:Y:S02]  /*5220*/  SEL R0, RZ, 0x1, P0 ;  /* 0x00000001ff007807 */ /* 0x000fe40000000000 */
[----:B------:R-:W-:Y:S01]  /*5230*/  LOP3.LUT R31, R31, 0x1, RZ, 0x3c, !PT ;  /* 0x000000011f1f7812 */ /* 0x000fe200078e3cff */
[----:B------:R-:W-:Y:S01]  /*5240*/  IMAD.U32 R10, RZ, RZ, UR9 ;  /* 0x00000009ff0a7e24 */ /* 0x000fe2000f8e00ff */
[----:B------:R-:W-:Y:S01]  /*5250*/  @!UP1 UIADD3 UR9, UPT, UPT, UR7, 0xc8, URZ ;  /* 0x000000c807099890 */ /* 0x000fe2000fffe0ff */
[----:B------:R-:W-:Y:S02]  /*5260*/  LOP3.LUT R29, R29, R0, RZ, 0x3c, !PT ;  /* 0x000000001d1d7212 */ /* 0x000fe400078e3cff */
[----:B------:R-:W-:Y:S02]  /*5270*/  SEL R30, R30, RZ, P0 ;  /* 0x000000ff1e1e7207 */ /* 0x000fe40000000000 */
[----:B------:R-:W-:Y:S01]  /*5280*/  IMAD.U32 R11, RZ, RZ, UR8 ;  /* 0x00000008ff0b7e24 */ /* 0x000fe2000f8e00ff */
[----:B------:R-:W-:Y:S01]  /*5290*/  @!P4 R2UR UR14, R10 ;  /* 0x000000000a0ec2ca */ /* 0x000fe200000e0000 */
[----:B------:R-:W-:Y:S01]  /*52a0*/  @!UP1 UIADD3 UR8, UPT, UPT, UR7, 0x6200, URZ ;  /* 0x0000620007089890 */ /* 0x000fe2000fffe0ff */
[----:B------:R-:W-:Y:S02]  /*52b0*/  VOTEU.ALL UP1, P4 ;  /* 0x0000000000ff7886 */ /* 0x000fe40002020000 */
[----:B------:R-:W-:Y:S11]  /*52c0*/  @!P4 R2UR UR15, R11 ;  /* 0x000000000b0fc2ca */ /* 0x000ff600000e0000 */
[----:B------:R-:W-:Y:S02]  /*52d0*/  @!UPT UIADD3 URZ, UPT, UPT, URZ, URZ, URZ ;  /* 0x000000fffffff290 */ /* 0x000fe4000fffe0ff */
[----:B------:R2:W-:Y:S01]  /*52e0*/  @!UP1 UTMALDG.3D [UR8], [UR14], desc[UR18] ;  /* 0x000012080e0095b4 */ /* 0x0005e20008011000 */
[----:B------:R2:W-:Y:S01]  /*52f0*/  @!P4 SYNCS.ARRIVE.TRANS64.RED.A0TR RZ, [UR7+0xc8], R23 ;  /* 0x0000c817ffffc9a7 */ /* 0x0005e20008300407 */
[----:B------:R-:W-:Y:S01]  /*5300*/  UPLOP3.LUT UP1, UPT, UPT, UPT, UPT, 0x80, 0x8 ;  /* 0x000000000008789c */ /* 0x000fe20003f2f070 */
[----:B------:R-:W-:Y:S01]  /*5310*/  SYNCS.ARRIVE.TRANS64.RED.A1T0 RZ, [UR13], RZ ;  /* 0x000000ffffff79a7 */ /* 0x000fe2000810040d */
[----:B------:R-:W-:Y:S09]  /*5320*/  @P3 BRA `(.L_x_102) ;  /* 0xfffffff000943947 */ /* 0x000ff2000383ffff */
[----:B------:R-:W-:-:S04]  /*5330*/  SHF.L.U32 R3, R31, 0x1f, RZ ;  /* 0x0000001f1f037819 */ /* 0x000fc800000006ff */
[----:B------:R-:W1:Y:S02]  /*5340*/  SYNCS.PHASECHK.TRANS64.TRYWAIT P0, [UR7+0xd0], R3 ;  /* 0x0000d003ff0075a7 */ /* 0x000e640008001107 */
[----:B-1----:R-:W-:Y:S05]  /*5350*/  @!P0 BRA `(.L_x_103) ;  /* 0x0000007000f08947 */ /* 0x002fea0003800000 */
.L_x_203:
[----:B------:R-:W4:Y:S02]  /*5360*/  SYNCS.PHASECHK.TRANS64.TRYWAIT P0, [UR7+0xd8], R3 ;  /* 0x0000d803ff0075a7 */ /* 0x000f240008001107 */
[----:B----4-:R-:W-:Y:S05]  /*5370*/  @!P0 BRA `(.L_x_104) ;  /* 0x0000007400008947 */ /* 0x010fea0003800000 */
.L_x_205:
[----:B------:R-:W4:Y:S02]  /*5380*/  SYNCS.PHASECHK.TRANS64.TRYWAIT P0, [UR7+0xe0], R3 ;  /* 0x0000e003ff0075a7 */ /* 0x000f240008001107 */
[----:B----4-:R-:W-:Y:S05]  /*5390*/  @!P0 BRA `(.L_x_105) ;  /* 0x0000007400108947 */ /* 0x010fea0003800000 */
.L_x_207:
[----:B-1----:R-:W-:-:S07]  /*53a0*/  MOV R0, UR7 ;  /* 0x0000000700007c02 */ /* 0x002fce0008000f00 */
.L_x_106:
[----:B-1----:R-:W-:-:S04]  /*53b0*/  SHF.L.U32 R3, R31, 0x1f, RZ ;  /* 0x0000001f1f037819 */ /* 0x002fc800000006ff */
[----:B------:R1:W4:Y:S03]  /*53c0*/  SYNCS.PHASECHK.TRANS64.TRYWAIT P0, [R0+URZ+0xe8], R3 ;  /* 0x0000e803000075a7 */ /* 0x00032600080011ff */
[----:B----4-:R-:W-:Y:S05]  /*53d0*/  @!P0 NANOSLEEP.SYNCS 0x989680 ;  /* 0x009896800000895d */ /* 0x010fea0003900000 */
[----:B------:R-:W4:Y:S02]  /*53e0*/  @!P0 SYNCS.PHASECHK.TRANS64 P0, [R0+URZ+0xe8], R3 ;  /* 0x0000e803000085a7 */ /* 0x000f2400080010ff */
[----:B--2-4-:R-:W-:Y:S05]  /*53f0*/  @P0 EXIT ;  /* 0x000000000000094d */ /* 0x014fea0003800000 */
[----:B------:R-:W-:Y:S05]  /*5400*/  BRA `(.L_x_106) ;  /* 0xfffffffc00e87947 */ /* 0x000fea000383ffff */
.L_x_91:
[----:B------:R-:W-:-:S06]  /*5410*/  UISETP.GE.AND UP1, UPT, UR10, 0x4, UPT ;  /* 0x000000040a00788c */ /* 0x000fcc000bf26270 */
[----:B------:R-:W-:-:S13]  /*5420*/  PLOP3.LUT P0, PT, PT, PT, UP1, 0x80, 0x8 ;  /* 0x000000000008781c */ /* 0x000fda0003f0f018 */
[----:B------:R-:W-:Y:S05]  /*5430*/  @!P0 EXIT ;  /* 0x000000000000894d */ /* 0x000fea0003800000 */
[----:B------:R-:W-:Y:S01]  /*5440*/  BAR.SYNC.DEFER_BLOCKING 0x6, 0xa0 ;  /* 0x0182800000007b1d */ /* 0x000fe20000010000 */
[C---:B------:R-:W-:Y:S01]  /*5450*/  IMAD.SHL.U32 R3, R185.reuse, 0x40, RZ ;  /* 0x00000040b9037824 */ /* 0x040fe200078e00ff */
[C---:B------:R-:W-:Y:S01]  /*5460*/  LOP3.LUT R189, R185.reuse, 0x60, RZ, 0xc0, !PT ;  /* 0x00000060b9bd7812 */ /* 0x040fe200078ec0ff */
[C---:B------:R-:W-:Y:S01]  /*5470*/  IMAD.SHL.U32 R172, R185.reuse, 0x8, RZ ;  /* 0x00000008b9ac7824 */ /* 0x040fe200078e00ff */
[C---:B------:R-:W-:Y:S01]  /*5480*/  LOP3.LUT R187, R185.reuse, 0x2, RZ, 0xc0, !PT ;  /* 0x00000002b9bb7812 */ /* 0x040fe200078ec0ff */
[----:B------:R-:W-:Y:S01]  /*5490*/  IMAD.U32 R79, R185, 0x10000, RZ ;  /* 0x00010000b94f7824 */ /* 0x000fe200078e00ff */
[----:B------:R-:W-:Y:S02]  /*54a0*/  UMOV UR49, 0x400 ;  /* 0x0000040000317882 */ /* 0x000fe40000000000 */
[----:B------:R-:W1:Y:S01]  /*54b0*/  LDC R177, c[0x0][0x370] ;  /* 0x0000dc00ffb17b82 */ /* 0x000e620000000800 */
[----:B------:R-:W-:Y:S01]  /*54c0*/  ULEA UR49, UR37, UR49, 0x18 ;  /* 0x0000003125317291 */ /* 0x000fe2000f8ec0ff */
[----:B------:R-:W-:Y:S01]  /*54d0*/  LOP3.LUT R5, R3, 0x180, RZ, 0xc0, !PT ;  /* 0x0000018003057812 */ /* 0x000fe200078ec0ff */
[----:B------:R-:W-:Y:S01]  /*54e0*/  HFMA2 R192, -RZ, RZ, 0, 0 ;  /* 0x00000000ffc07431 */ /* 0x000fe200000001ff */
[----:B------:R-:W-:Y:S01]  /*54f0*/  LOP3.LUT R79, R79, 0x600000, RZ, 0xc0, !PT ;  /* 0x006000004f4f7812 */ /* 0x000fe200078ec0ff */
[----:B------:R-:W-:Y:S01]  /*5500*/  UIADD3 UR4, UPT, UPT, UR49, 0x8200, URZ ;  /* 0x0000820031047890 */ /* 0x000fe2000fffe0ff */
[----:B------:R-:W-:Y:S01]  /*5510*/  LOP3.LUT R172, R5, 0x30, R172, 0xf8, !PT ;  /* 0x0000003005ac7812 */ /* 0x000fe200078ef8ac */
[----:B------:R-:W-:Y:S01]  /*5520*/  IMAD.MOV.U32 R76, RZ, RZ, RZ ;  /* 0x000000ffff4c7224 */ /* 0x000fe200078e00ff */
[----:B------:R-:W2:Y:S01]  /*5530*/  LDC R74, c[0x0][0xb0c] ;  /* 0x0002c300ff4a7b82 */ /* 0x000ea20000000800 */
[----:B------:R-:W-:-:S02]  /*5540*/  LOP3.LUT R185, R185, 0x4, RZ, 0xc0, !PT ;  /* 0x00000004b9b97812 */ /* 0x000fc400078ec0ff */
[----:B------:R-:W-:Y:S02]  /*5550*/  CS2R R182, SRZ ;  /* 0x0000000000b67805 */ /* 0x000fe4000001ff00 */
[----:B------:R-:W-:Y:S02]  /*5560*/  LOP3.LUT R172, R172, 0x1e40, R3, 0xf8, !PT ;  /* 0x00001e40acac7812 */ /* 0x000fe400078ef803 */
[----:B------:R-:W-:Y:S02]  /*5570*/  CS2R R180, SRZ ;  /* 0x0000000000b47805 */ /* 0x000fe4000001ff00 */
[----:B------:R-:W-:Y:S01]  /*5580*/  IADD3 R184, PT, PT, -R185, 0x2, RZ ;  /* 0x00000002b9b87810 */ /* 0x000fe20007ffe1ff */
[----:B------:R-:W-:Y:S01]  /*5590*/  IMAD.MOV R176, RZ, RZ, -R187 ;  /* 0x000000ffffb07224 */ /* 0x000fe200078e0abb */
[----:B------:R-:W-:Y:S01]  /*55a0*/  MOV R188, UR4 ;  /* 0x0000000400bc7c02 */ /* 0x000fe20008000f00 */
[----:B------:R-:W3:Y:S01]  /*55b0*/  LDC R174, c[0x0][0xb20] ;  /* 0x0002c800ffae7b82 */ /* 0x000ee20000000800 */
[----:B------:R-:W4:Y:S01]  /*55c0*/  LDS R0, [UR49+0x190] ;  /* 0x00019031ff007984 */ /* 0x000f220008000800 */
[----:B------:R-:W-:Y:S01]  /*55d0*/  VIADD R186, R172, UR49 ;  /* 0x00000031acba7c36 */ /* 0x000fe20008000000 */
[----:B------:R-:W1:Y:S01]  /*55e0*/  LDCU.64 UR52, c[0x0][0x348] ;  /* 0x00006900ff3477ac */ /* 0x000e620008000a00 */
[----:B------:R-:W-:-:S02]  /*55f0*/  IMAD.MOV R175, RZ, RZ, -R185 ;  /* 0x000000ffffaf7224 */ /* 0x000fc400078e0ab9 */
[----:B------:R-:W-:Y:S01]  /*5600*/  VIADD R186, R186, 0x200 ;  /* 0x00000200baba7836 */ /* 0x000fe20000000000 */
[----:B------:R-:W1:Y:S01]  /*5610*/  LDCU.64 UR38, c[0x0][0x888] ;  /* 0x00011100ff2677ac */ /* 0x000e620008000a00 */
[----:B------:R-:W1:Y:S01]  /*5620*/  LDC R73, c[0x0][0xb30] ;  /* 0x0002cc00ff497b82 */ /* 0x000e620000000800 */
[----:B------:R-:W1:Y:S01]  /*5630*/  LDCU.64 UR44, c[0x0][0x890] ;  /* 0x00011200ff2c77ac */ /* 0x000e620008000a00 */
[----:B------:R-:W-:-:S06]  /*5640*/  UIADD3 UR48, UPT, UPT, UR49, 0x200, URZ ;  /* 0x0000020031307890 */ /* 0x000fcc000fffe0ff */
[----:B------:R-:W1:Y:S08]  /*5650*/  LDC.64 R168, c[0x0][0xb10] ;  /* 0x0002c400ffa87b82 */ /* 0x000e700000000a00 */
[----:B------:R-:W1:Y:S08]  /*5660*/  LDC.64 R70, c[0x0][0xb18] ;  /* 0x0002c600ff467b82 */ /* 0x000e700000000a00 */
[----:B------:R-:W1:Y:S08]  /*5670*/  LDC.64 R68, c[0x0][0xb28] ;  /* 0x0002ca00ff447b82 */ /* 0x000e700000000a00 */
[----:B------:R-:W1:Y:S01]  /*5680*/  LDC.64 R166, c[0x0][0x8b0] ;  /* 0x00022c00ffa67b82 */ /* 0x000e620000000a00 */
[----:B----4-:R-:W-:-:S07]  /*5690*/  IMAD.IADD R79, R0, 0x1, R79 ;  /* 0x00000001004f7824 */ /* 0x010fce00078e024f */
[----:B------:R-:W4:Y:S08]  /*56a0*/  LDC.64 R164, c[0x0][0x8a8] ;  /* 0x00022a00ffa47b82 */ /* 0x000f300000000a00 */
[----:B--23--:R-:W1:Y:S02]  /*56b0*/  LDC R178, c[0x0][0x374] ;  /* 0x0000dd00ffb27b82 */ /* 0x00ce640000000800 */
.L_x_151:
[----:B------:R-:W-:Y:S02]  /*56c0*/  LEA R0, R192, UR49, 0x3 ;  /* 0x00000031c0007c11 */ /* 0x000fe4000f8e18ff */
[----:B------:R-:W-:Y:S02]  /*56d0*/  SHF.L.U32 R3, R182, 0x1f, RZ ;  /* 0x0000001fb6037819 */ /* 0x000fe400000006ff */
[----:B-1----:R-:W-:Y:S02]  /*56e0*/  LEA R16, R192, UR49, 0x4 ;  /* 0x00000031c0107c11 */ /* 0x002fe4000f8e20ff */
[----:B------:R-:W2:Y:S02]  /*56f0*/  SYNCS.PHASECHK.TRANS64.TRYWAIT P0, [R0+URZ+0x100], R3 ;  /* 0x00010003000075a7 */ /* 0x000ea400080011ff */
[----:B--2---:R-:W-:Y:S05]  /*5700*/  @!P0 BRA `(.L_x_107) ;  /* 0x00000070004c8947 */ /* 0x004fea0003800000 */
.L_x_208:
[----:B------:R-:W3:Y:S01]  /*5710*/  LDC.64 R12, c[0x0][0xb10] ;  /* 0x0002c400ff0c7b82 */ /* 0x000ee20000000a00 */
[----:B------:R-:W4:Y:S01]  /*5720*/  LDS.128 R16, [R16+0x170] ;  /* 0x0001700010107984 */ /* 0x000f220000000c00 */
[----:B-1----:R-:W-:Y:S01]  /*5730*/  ISETP.NE.AND P1, PT, R73, 0x1, PT ;  /* 0x000000014900780c */ /* 0x002fe20003f25270 */
[----:B--2---:R-:W-:Y:S01]  /*5740*/  VIADD R0, R0, 0x110 ;  /* 0x0000011000007836 */ /* 0x004fe20000000000 */
[----:B------:R-:W-:Y:S04]  /*5750*/  ISETP.GE.AND P0, PT, R72, 0x1, PT ;  /* 0x000000014800780c */ /* 0x000fe80003f06270 */
[----:B------:R-:W1:Y:S01]  /*5760*/  LDC.64 R10, c[0x0][0xb18] ;  /* 0x0002c600ff0a7b82 */ /* 0x000e620000000a00 */
[----:B------:R-:W-:Y:S01]  /*5770*/  PRMT R0, RZ, 0x654, R0 ;  /* 0x00000654ff007816 */ /* 0x000fe20000000000 */
[----:B------:R-:W-:Y:S01]  /*5780*/  @!PT LDS RZ, [RZ] ;  /* 0x00000000fffff984 */ /* 0x000fe20000000800 */
[----:B------:R-:W-:Y:S01]  /*5790*/  @!PT LDS RZ, [RZ] ;  /* 0x00000000fffff984 */ /* 0x000fe20000000800 */
[----:B------:R-:W-:Y:S01]  /*57a0*/  @!PT LDS RZ, [RZ] ;  /* 0x00000000fffff984 */ /* 0x000fe20000000800 */
[----:B------:R-:W-:Y:S01]  /*57b0*/  @!PT LDS RZ, [RZ] ;  /* 0x00000000fffff984 */ /* 0x000fe20000000800 */
[----:B------:R2:W-:Y:S06]  /*57c0*/  MEMBAR.ALL.CTA ;  /* 0x0000000000007992 */ /* 0x0005ec0000008000 */
[----:B--2---:R-:W2:Y:S01]  /*57d0*/  FENCE.VIEW.ASYNC.S ;  /* 0x00000000000073c6 */ /* 0x004ea20000000000 */
[----:B------:R-:W1:Y:S08]  /*57e0*/  @!P1 LDC R14, c[0x0][0xb20] ;  /* 0x0002c800ff0e9b82 */ /* 0x000e700000000800 */
[----:B------:R-:W1:Y:S01]  /*57f0*/  @!P1 LDC R9, c[0x0][0xb0c] ;  /* 0x0002c300ff099b82 */ /* 0x000e620000000800 */
[----:B--2---:R2:W-:Y:S01]  /*5800*/  SYNCS.ARRIVE.TRANS64.RED.A1T0 RZ, [R0+URZ], RZ ;  /* 0x000000ff00ff79a7 */ /* 0x0045e200081004ff */
[----:B----4-:R-:W-:Y:S04]  /*5810*/  LOP3.LUT P4, RZ, R18, 0x1, RZ, 0xc0, !PT ;  /* 0x0000000112ff7812 */ /* 0x010fe8000788c0ff */
[----:B------:R-:W-:Y:S09]  /*5820*/  P2R R190, PR, RZ, 0x10 ;  /* 0x00000010ffbe7803 */ /* 0x000ff20000000000 */
[----:B------:R-:W-:Y:S02]  /*5830*/  @P4 MOV R77, R16 ;  /* 0x00000010004d4202 */ /* 0x000fe40000000f00 */
[----:B------:R-:W-:Y:S01]  /*5840*/  @P4 LOP3.LUT R75, R17, 0xffff, RZ, 0xc0, !PT ;  /* 0x0000ffff114b4812 */ /* 0x000fe200078ec0ff */
[----:B--23--:R-:W-:Y:S06]  /*5850*/  @!P0 BRA `(.L_x_108) ;  /* 0x0000000000a48947 */ /* 0x00cfec0003800000 */
[----:B------:R-:W-:Y:S01]  /*5860*/  IMAD.HI.U32 R23, R178, R71, RZ ;  /* 0x00000047b2177227 */ /* 0x000fe200078e00ff */
[----:B------:R-:W-:Y:S02]  /*5870*/  ISETP.NE.AND P0, PT, R70, 0x1, PT ;  /* 0x000000014600780c */ /* 0x000fe40003f05270 */
[----:B------:R-:W-:Y:S01]  /*5880*/  ISETP.NE.AND P2, PT, R72, 0x1, PT ;  /* 0x000000014800780c */ /* 0x000fe20003f45270 */
[----:B------:R-:W-:Y:S01]  /*5890*/  IMAD.HI.U32 R22, R177, R168, RZ ;  /* 0x000000a8b1167227 */ /* 0x000fe200078e00ff */
[----:B------:R-:W-:Y:S02]  /*58a0*/  SHF.R.U32.HI R23, RZ, R174, R23 ;  /* 0x000000aeff177219 */ /* 0x000fe40000011617 */
[----:B------:R-:W-:Y:S01]  /*58b0*/  ISETP.NE.AND P3, PT, R74, 0x1, PT ;  /* 0x000000014a00780c */ /* 0x000fe20003f65270 */
[----:B------:R-:W-:Y:S01]  /*58c0*/  IMAD.HI.U32 R26, R77, R168, RZ ;  /* 0x000000a84d1a7227 */ /* 0x000fe200078e00ff */
[----:B------:R-:W-:Y:S02]  /*58d0*/  SHF.R.U32.HI R22, RZ, R169, R22 ;  /* 0x000000a9ff167219 */ /* 0x000fe40000011616 */
[----:B------:R-:W-:Y:S01]  /*58e0*/  SEL R3, R178, R23, !P0 ;  /* 0x00000017b2037207 */ /* 0x000fe20004000000 */
[----:B------:R-:W-:Y:S01]  /*58f0*/  IMAD.HI.U32 R23, R75, R71, RZ ;  /* 0x000000474b177227 */ /* 0x000fe200078e00ff */
[----:B------:R-:W-:Y:S02]  /*5900*/  SEL R7, R177, R22, !P3 ;  /* 0x00000016b1077207 */ /* 0x000fe40005800000 */
[----:B------:R-:W-:Y:S01]  /*5910*/  SHF.R.U32.HI R26, RZ, R169, R26 ;  /* 0x000000a9ff1a7219 */ /* 0x000fe2000001161a */
[-C--:B------:R-:W-:Y:S04]  /*5920*/  IMAD.HI.U32 R22, R3, R68.reuse, RZ ;  /* 0x0000004403167227 */ /* 0x080fe800078e00ff */
[----:B------:R-:W-:Y:S01]  /*5930*/  IMAD.HI.U32 R24, R7, R68, RZ ;  /* 0x0000004407187227 */ /* 0x000fe200078e00ff */
[-C--:B------:R-:W-:Y:S02]  /*5940*/  @P2 SHF.R.U32.HI R3, RZ, R69.reuse, R22 ;  /* 0x00000045ff032219 */ /* 0x080fe40000011616 */
[----:B------:R-:W-:Y:S02]  /*5950*/  SHF.R.U32.HI R22, RZ, R174, R23 ;  /* 0x000000aeff167219 */ /* 0x000fe40000011617 */
[----:B------:R-:W-:Y:S01]  /*5960*/  @P2 SHF.R.U32.HI R7, RZ, R69, R24 ;  /* 0x00000045ff072219 */ /* 0x000fe20000011618 */
[C---:B------:R-:W-:Y:S01]  /*5970*/  IMAD R2, R72.reuse, R3, RZ ;  /* 0x0000000348027224 */ /* 0x040fe200078e02ff */
[----:B------:R-:W-:Y:S02]  /*5980*/  SEL R5, R75, R22, !P0 ;  /* 0x000000164b057207 */ /* 0x000fe40004000000 */
[----:B------:R-:W-:Y:S01]  /*5990*/  SEL R3, R77, R26, !P3 ;  /* 0x0000001a4d037207 */ /* 0x000fe20005800000 */
[----:B------:R-:W-:Y:S01]  /*59a0*/  IMAD R4, R72, R7, RZ ;  /* 0x0000000748047224 */ /* 0x000fe200078e02ff */
[C---:B------:R-:W-:Y:S01]  /*59b0*/  ISETP.GE.AND P0, PT, R5.reuse, R2, PT ;  /* 0x000000020500720c */ /* 0x040fe20003f06270 */
[----:B------:R-:W-:Y:S03]  /*59c0*/  IMAD.HI.U32 R6, R5, R68, RZ ;  /* 0x0000004405067227 */ /* 0x000fe600078e00ff */
[----:B------:R-:W-:Y:S01]  /*59d0*/  ISETP.GE.OR P0, PT, R3, R4, P0 ;  /* 0x000000040300720c */ /* 0x000fe20000706670 */
[----:B------:R-:W-:Y:S01]  /*59e0*/  IMAD.MOV R4, RZ, RZ, -R3 ;  /* 0x000000ffff047224 */ /* 0x000fe200078e0a03 */
[-C--:B------:R-:W-:Y:S03]  /*59f0*/  SHF.R.U32.HI R6, RZ, R69.reuse, R6 ;  /* 0x00000045ff067219 */ /* 0x080fe60000011606 */
[----:B------:R-:W-:Y:S01]  /*5a00*/  IMAD R77, R74, R4, R77 ;  /* 0x000000044a4d7224 */ /* 0x000fe200078e024d */
[----:B------:R-:W-:Y:S05]  /*5a10*/  SEL R15, R5, R6, !P2 ;  /* 0x00000006050f7207 */ /* 0x000fea0005000000 */
[----:B------:R-:W-:Y:S02]  /*5a20*/  IMAD.MOV R6, RZ, RZ, -R15 ;  /* 0x000000ffff067224 */ /* 0x000fe400078e0a0f */
[C---:B------:R-:W-:Y:S04]  /*5a30*/  @!P0 IMAD.HI.U32 R2, R3.reuse, R68, RZ ;  /* 0x0000004403028227 */ /* 0x040fe800078e00ff */
[----:B------:R-:W-:Y:S01]  /*5a40*/  IMAD R6, R72, R6, R5 ;  /* 0x0000000648067224 */ /* 0x000fe200078e0205 */
[----:B------:R-:W-:Y:S04]  /*5a50*/  @!P0 SHF.R.U32.HI R2, RZ, R69, R2 ;  /* 0x00000045ff028219 */ /* 0x000fe80000011602 */
[----:B------:R-:W-:Y:S02]  /*5a60*/  @!P0 SEL R0, R3, R2, !P2 ;  /* 0x0000000203008207 */ /* 0x000fe40005000000 */
[----:B------:R-:W-:Y:S02]  /*5a70*/  IADD3 R2, PT, PT, -R5, RZ, RZ ;  /* 0x000000ff05027210 */ /* 0x000fe40007ffe1ff */
[----:B------:R-:W-:Y:S01]  /*5a80*/  @!P0 IADD3 R8, PT, PT, R15, -R0, RZ ;  /* 0x800000000f088210 */ /* 0x000fe20007ffe0ff */
[----:B------:R-:W-:Y:S02]  /*5a90*/  @!P0 IMAD R0, R7, R6, R0 ;  /* 0x0000000607008224 */ /* 0x000fe400078e0200 */
[----:B------:R-:W-:Y:S02]  /*5aa0*/  IMAD R75, R70, R2, R75 ;  /* 0x00000002464b7224 */ /* 0x000fe400078e024b */
[----:B------:R-:W-:Y:S02]  /*5ab0*/  @!P0 IMAD R5, R8, R72, R3 ;  /* 0x0000004808058224 */ /* 0x000fe400078e0203 */
[----:B------:R-:W-:Y:S04]  /*5ac0*/  @!P0 IMAD.MOV.U32 R3, RZ, RZ, R0 ;  /* 0x000000ffff038224 */ /* 0x000fe800078e0000 */
[----:B------:R-:W-:Y:S02]  /*5ad0*/  IMAD R77, R3, R74, R77 ;  /* 0x0000004a034d7224 */ /* 0x000fe400078e024d */
[----:B------:R-:W-:Y:S07]  /*5ae0*/  IMAD R75, R5, R70, R75 ;  /* 0x00000046054b7224 */ /* 0x000fee00078e024b */
.L_x_108:
[----:B-1----:R-:W-:Y:S01]  /*5af0*/  @!P1 ISETP.NE.AND P0, PT, R10, 0x1, PT ;  /* 0x000000010a00980c */ /* 0x002fe20003f05270 */
[----:B------:R-:W-:Y:S01]  /*5b00*/  @!P1 IMAD.HI.U32 R0, R77, R12, RZ ;  /* 0x0000000c4d009227 */ /* 0x000fe200078e00ff */
[----:B------:R-:W-:Y:S01]  /*5b10*/  @!P1 ISETP.NE.AND P2, PT, R9, 0x1, PT ;  /* 0x000000010900980c */ /* 0x000fe20003f45270 */
[----:B------:R-:W-:Y:S01]  /*5b20*/  ULOP3.LUT UP0, URZ, UR48, 0x1b0, URZ, 0xc0, !UPT ;  /* 0x000001b030ff7892 */ /* 0x000fe2000f80c0ff */
[----:B------:R-:W-:Y:S01]  /*5b30*/  R2UR UR42, R21 ;  /* 0x00000000152a72ca */ /* 0x000fe200000e0000 */
[----:B------:R-:W-:Y:S01]  /*5b40*/  @!P1 IMAD.HI.U32 R3, R75, R11, RZ ;  /* 0x0000000b4b039227 */ /* 0x000fe200078e00ff */
[----:B------:R-:W-:Y:S02]  /*5b50*/  @!P1 SHF.R.U32.HI R0, RZ, R13, R0 ;  /* 0x0000000dff009219 */ /* 0x000fe40000011600 */
[----:B------:R-:W-:Y:S01]  /*5b60*/  R2UR UR41, R20 ;  /* 0x00000000142972ca */ /* 0x000fe200000e0000 */
[----:B------:R-:W-:Y:S01]  /*5b70*/  VIADD R192, R192, 0x1 ;  /* 0x00000001c0c07836 */ /* 0x000fe20000000000 */
[----:B------:R-:W-:Y:S02]  /*5b80*/  @!P1 SHF.R.U32.HI R2, RZ, R14, R3 ;  /* 0x0000000eff029219 */ /* 0x000fe40000011603 */
[----:B------:R-:W-:Y:S02]  /*5b90*/  @!P1 SEL R3, R77, R0, !P2 ;  /* 0x000000004d039207 */ /* 0x000fe40005000000 */
[----:B------:R-:W-:Y:S02]  /*5ba0*/  @!P1 SEL R2, R75, R2, !P0 ;  /* 0x000000024b029207 */ /* 0x000fe40004000000 */
[----:B------:R-:W-:Y:S01]  /*5bb0*/  @P4 SHF.R.U32.HI R179, RZ, 0x10, R17 ;  /* 0x00000010ffb34819 */ /* 0x000fe20000011611 */
[----:B------:R-:W-:Y:S02]  /*5bc0*/  USHF.L.U32 UR42, UR42, 0x7, URZ ;  /* 0x000000072a2a7899 */ /* 0x000fe400080006ff */
[----:B------:R-:W-:Y:S02]  /*5bd0*/  @!P1 IMAD.IADD R0, R2, 0x1, -R3 ;  /* 0x0000000102009824 */ /* 0x000fe400078e0a03 */
[----:B------:R-:W-:Y:S01]  /*5be0*/  @!P1 IMAD.IADD R2, R3, 0x1, -R2 ;  /* 0x0000000103029824 */ /* 0x000fe200078e0a02 */
[----:B------:R-:W-:Y:S01]  /*5bf0*/  USHF.L.U32 UR41, UR41, 0x8, URZ ;  /* 0x0000000829297899 */ /* 0x000fe200080006ff */
[----:B------:R-:W-:Y:S02]  /*5c00*/  @!P1 IMAD R77, R0, R9, R77 ;  /* 0x00000009004d9224 */ /* 0x000fe400078e024d */
[----:B------:R-:W-:Y:S01]  /*5c10*/  @!P1 IMAD R75, R2, R10, R75 ;  /* 0x0000000a024b9224 */ /* 0x000fe200078e024b */
[----:B------:R-:W-:Y:S08]  /*5c20*/  BRA.U !UP0, `(.L_x_109) ;  /* 0x0000000108407547 */ /* 0x000ff0000b800000 */
[----:B------:R-:W1:Y:S01]  /*5c30*/  LDCU.64 UR8, c[0x4][0x88] ;  /* 0x01001100ff0877ac */ /* 0x000e620008000a00 */
[----:B------:R-:W-:Y:S01]  /*5c40*/  MOV R3, 0x0 ;  /* 0x0000000000037802 */ /* 0x000fe20000000f00 */
[----:B------:R-:W-:Y:S02]  /*5c50*/  HFMA2 R12, -RZ, RZ, 0, 5.9604644775390625e-08 ;  /* 0x00000001ff0c7431 */ /* 0x000fe400000001ff */
[----:B------:R-:W-:Y:S02]  /*5c60*/  IMAD.MOV.U32 R8, RZ, RZ, 0x70 ;  /* 0x00000070ff087424 */ /* 0x000fe400078e00ff */
[----:B------:R-:W-:Y:S01]  /*5c70*/  IMAD.MOV.U32 R13, RZ, RZ, RZ ;  /* 0x000000ffff0d7224 */ /* 0x000fe200078e00ff */
[----:B------:R-:W2:Y:S01]  /*5c80*/  LDCU.64 UR6, c[0x4][0x90] ;  /* 0x01001200ff0677ac */ /* 0x000ea20008000a00 */
[----:B------:R-:W3:Y:S01]  /*5c90*/  LDC.64 R2, c[0x4][R3] ;  /* 0x0100000003027b82 */ /* 0x000ee20000000a00 */
[----:B------:R-:W4:Y:S01]  /*5ca0*/  LDCU.64 UR4, c[0x4][0x8] ;  /* 0x01000100ff0477ac */ /* 0x000f220008000a00 */
[----:B-1----:R-:W-:Y:S01]  /*5cb0*/  MOV R5, UR9 ;  /* 0x0000000900057c02 */ /* 0x002fe20008000f00 */
[----:B------:R-:W-:Y:S01]  /*5cc0*/  IMAD.U32 R4, RZ, RZ, UR8 ;  /* 0x00000008ff047e24 */ /* 0x000fe2000f8e00ff */
[----:B--2---:R-:W-:Y:S01]  /*5cd0*/  MOV R7, UR7 ;  /* 0x0000000700077c02 */ /* 0x004fe20008000f00 */
[----:B------:R-:W-:Y:S01]  /*5ce0*/  IMAD.U32 R6, RZ, RZ, UR6 ;  /* 0x00000006ff067e24 */ /* 0x000fe2000f8e00ff */
[----:B----4-:R-:W-:Y:S01]  /*5cf0*/  MOV R11, UR5 ;  /* 0x00000005000b7c02 */ /* 0x010fe20008000f00 */
[----:B------:R-:W-:Y:S02]  /*5d00*/  IMAD.U32 R10, RZ, RZ, UR4 ;  /* 0x00000004ff0a7e24 */ /* 0x000fe4000f8e00ff */
[----:B------:R-:W-:Y:S07]  /*5d10*/  LEPC R20, `(.L_x_109) ;  /* 0x000000001014794e */ /* 0x000fee0000000000 */
[----:B---3-5:R-:W-:Y:S05]  /*5d20*/  CALL.ABS.NOINC R2 ;  /* 0x0000000002007343 */ /* 0x028fea0003c00000 */
.L_x_109:
[----:B------:R-:W-:Y:S01]  /*5d30*/  LOP3.LUT P0, RZ, R188, 0x1b0, RZ, 0xc0, !PT ;  /* 0x000001b0bcff7812 */ /* 0x000fe2000780c0ff */
[----:B------:R-:W-:Y:S11]  /*5d40*/  BSSY.RECONVERGENT B6, `(.L_x_110) ;  /* 0x0000013000067945 */ /* 0x000ff60003800200 */
[----:B------:R-:W-:Y:S01]  /*5d50*/  @!UPT UIADD3 URZ, UPT, UPT, URZ, URZ, URZ ;  /* 0x000000fffffff290 */ /* 0x000fe2000fffe0ff */
[----:B------:R-:W-:Y:S05]  /*5d60*/  @!P0 BRA `(.L_x_111) ;  /* 0x0000000000408947 */ /* 0x000fea0003800000 */
        /* <DEDUP_REMOVED lines=16> */
.L_x_111:
[----:B------:R-:W-:Y:S05]  /*5e70*/  BSYNC.RECONVERGENT B6 ;  /* 0x0000000000067941 */ /* 0x000fea0003800200 */
.L_x_110:
[----:B------:R-:W-:Y:S01]  /*5e80*/  ISETP.NE.U32.AND P4, PT, R166, RZ, PT ;  /* 0x000000ffa600720c */ /* 0x000fe20003f85070 */
[----:B------:R-:W-:Y:S01]  /*5e90*/  UISETP.NE.AND UP2, UPT, UR50, URZ, UPT ;  /* 0x000000ff3200728c */ /* 0x000fe2000bf45270 */
[----:B------:R-:W-:Y:S01]  /*5ea0*/  ISETP.NE.U32.AND P2, PT, RZ, UR38, PT ;  /* 0x00000026ff007c0c */ /* 0x000fe2000bf45070 */
[----:B------:R-:W-:Y:S01]  /*5eb0*/  UISETP.NE.U32.AND UP1, UPT, UR44, URZ, UPT ;  /* 0x000000ff2c00728c */ /* 0x000fe2000bf25070 */
[----:B------:R-:W-:Y:S01]  /*5ec0*/  ISETP.NE.AND.EX P4, PT, R167, RZ, PT, P4 ;  /* 0x000000ffa700720c */ /* 0x000fe20003f85340 */
[----:B------:R-:W-:Y:S01]  /*5ed0*/  UPLOP3.LUT UP0, UPT, UPT, UPT, UPT, 0x40, 0x4 ;  /* 0x000000000004789c */ /* 0x000fe20003f0e870 */
[----:B------:R-:W-:Y:S01]  /*5ee0*/  ISETP.NE.AND.EX P2, PT, RZ, UR39, PT, P2 ;  /* 0x00000027ff007c0c */ /* 0x000fe2000bf45320 */
[----:B------:R-:W-:Y:S01]  /*5ef0*/  UISETP.NE.AND.EX UP1, UPT, UR45, URZ, UPT, UP1 ;  /* 0x000000ff2d00728c */ /* 0x000fe2000bf25310 */
[----:B------:R-:W-:Y:S04]  /*5f00*/  PLOP3.LUT P1, PT, PT, PT, UP2, 0x80, 0x8 ;  /* 0x000000000008781c */ /* 0x000fe80003f2f028 */
[----:B------:R-:W-:Y:S06]  /*5f10*/  @UP2 UPLOP3.LUT UP0, UPT, UPT, UPT, UP1, 0x80, 0x8 ;  /* 0x000000000008289c */ /* 0x000fec0003f0f010 */
[----:B------:R-:W-:Y:S01]  /*5f20*/  PLOP3.LUT P0, PT, PT, PT, UP0, 0x80, 0x8 ;  /* 0x000000000008781c */ /* 0x000fe20003f0f008 */
[----:B------:R-:W-:Y:S01]  /*5f30*/  @!UPT UIADD3 URZ, UPT, UPT, URZ, URZ, URZ ;  /* 0x000000fffffff290 */ /* 0x000fe2000fffe0ff */
[----:B------:R-:W-:Y:S11]  /*5f40*/  BRA.U !UP1, `(.L_x_112) ;  /* 0x0000000109387547 */ /* 0x000ff6000b800000 */
[----:B------:R-:W-:Y:S01]  /*5f50*/  UISETP.NE.U32.AND UP0, UPT, UR38, URZ, UPT ;  /* 0x000000ff2600728c */ /* 0x000fe2000bf05070 */
[----:B------:R-:W-:Y:S02]  /*5f60*/  HFMA2 R0, -RZ, RZ, 0, 5.9604644775390625e-08 ;  /* 0x00000001ff007431 */ /* 0x000fe400000001ff */
[----:B------:R-:W-:Y:S01]  /*5f70*/  IMAD.MOV.U32 R171, RZ, RZ, 0x1 ;  /* 0x00000001ffab7424 */ /* 0x000fe200078e00ff */
[----:B------:R-:W-:Y:S06]  /*5f80*/  UISETP.NE.AND.EX UP0, UPT, UR39, URZ, UPT, UP0 ;  /* 0x000000ff2700728c */ /* 0x000fec000bf05300 */
[----:B------:R-:W-:Y:S05]  /*5f90*/  PLOP3.LUT P3, PT, PT, PT, UP0, 0x80, 0x8 ;  /* 0x000000000008781c */ /* 0x000fea0003f6f008 */
[----:B------:R-:W1:Y:S01]  /*5fa0*/  @UP0 LDCU.64 UR6, c[0x0][0x888] ;  /* 0x00011100ff0607ac */ /* 0x000e620008000a00 */
[----:B------:R-:W-:Y:S07]  /*5fb0*/  @UP0 UIMAD UR4, UR36, UR44, URZ ;  /* 0x0000002c240402a4 */ /* 0x000fee000f8e02ff */
[----:B------:R-:W-:Y:S01]  /*5fc0*/  @!P3 PRMT R171, R0, 0x7610, R171 ;  /* 0x0000761000abb816 */ /* 0x000fe200000000ab */
[----:B-1----:R-:W-:Y:S03]  /*5fd0*/  @UP0 UIMAD.WIDE UR6, UR4, 0x4, UR6 ;  /* 0x00000004040608a5 */ /* 0x002fe6000f8e0206 */
[----:B------:R-:W1:Y:S03]  /*5fe0*/  @!UP0 LDCU UR4, c[0x0][0x880] ;  /* 0x00011000ff0487ac */ /* 0x000e660008000800 */
[----:B------:R-:W-:Y:S01]  /*5ff0*/  IMAD.U32 R2, RZ, RZ, UR6 ;  /* 0x00000006ff027e24 */ /* 0x000fe2000f8e00ff */
[----:B------:R-:W-:Y:S05]  /*6000*/  MOV R3, UR7 ;  /* 0x0000000700037c02 */ /* 0x000fea0008000f00 */
[----:B-----5:R2:W5:Y:S02]  /*6010*/  @P3 LDG.E R81, desc[UR46][R2.64] ;  /* 0x0000002e02513981 */ /* 0x020564000c1e1900 */
[----:B-12---:R-:W-:Y:S02]  /*6020*/  @!P3 IMAD.U32 R81, RZ, RZ, UR4 ;  /* 0x00000004ff51be24 */ /* 0x006fe4000f8e00ff */
.L_x_112:
[----:B------:R-:W-:Y:S05]  /*6030*/  @!P4 BRA `(.L_x_113) ;  /* 0x000000000020c947 */ /* 0x000fea0003800000 */
[----:B------:R-:W-:Y:S04]  /*6040*/  ISETP.NE.U32.AND P3, PT, R164, RZ, PT ;  /* 0x000000ffa400720c */ /* 0x000fe80003f65070 */
[----:B------:R-:W-:Y:S11]  /*6050*/  ISETP.NE.AND.EX P3, PT, R165, RZ, PT, P3 ;  /* 0x000000ffa500720c */ /* 0x000ff60003f65330 */
[----:B------:R-:W-:Y:S02]  /*6060*/  @!UPT UIADD3 URZ, UPT, UPT, URZ, URZ, URZ ;  /* 0x000000fffffff290 */ /* 0x000fe4000fffe0ff */
[----:B------:R-:W1:Y:S01]  /*6070*/  @P3 LDC.64 R2, c[0x0][0x8a8] ;  /* 0x00022a00ff023b82 */ /* 0x000e620000000a00 */
[----:B------:R-:W-:Y:S04]  /*6080*/  @P3 IMAD R0, R166, UR36, RZ ;  /* 0x00000024a6003c24 */ /* 0x000fe8000f8e02ff */
[----:B-1----:R-:W-:Y:S05]  /*6090*/  @P3 IMAD.WIDE R2, R0, 0x4, R2 ;  /* 0x0000000400023825 */ /* 0x002fea00078e0202 */
[----:B-----5:R1:W5:Y:S02]  /*60a0*/  @P3 LDG.E R78, desc[UR46][R2.64] ;  /* 0x0000002e024e3981 */ /* 0x020364000c1e1900 */
[----:B-1----:R-:W2:Y:S02]  /*60b0*/  @!P3 LDC R78, c[0x0][0x8a0] ;  /* 0x00022800ff4ebb82 */ /* 0x002ea40000000800 */
.L_x_113:
[----:B-----5:R-:W-:Y:S01]  /*60c0*/  FSETP.NEU.AND P4, PT, R81, RZ, PT ;  /* 0x000000ff5100720b */ /* 0x020fe20003f8d000 */
[----:B------:R-:W-:Y:S01]  /*60d0*/  BSSY B1, `(.L_x_114) ;  /* 0x0000047000017945 */ /* 0x000fe20003800000 */
[----:B------:R-:W-:Y:S01]  /*60e0*/  SEL R5, RZ, 0xffffffff, P2 ;  /* 0xffffffffff057807 */ /* 0x000fe20001000000 */
[----:B------:R-:W-:Y:S01]  /*60f0*/  IMAD.MOV.U32 R196, RZ, RZ, 0x1 ;  /* 0x00000001ffc47424 */ /* 0x000fe200078e00ff */
[----:B------:R-:W-:Y:S01]  /*6100*/  LOP3.LUT P3, RZ, R171, 0xff, RZ, 0xc0, !PT ;  /* 0x000000ffabff7812 */ /* 0x000fe2000786c0ff */
[C---:B------:R-:W-:Y:S01]  /*6110*/  IMAD R80, R76.reuse, 0x100, R79 ;  /* 0x000001004c507824 */ /* 0x040fe200078e024f */
[----:B------:R-:W-:Y:S02]  /*6120*/  @P1 SEL R0, RZ, 0xffffffff, P4 ;  /* 0xffffffffff001807 */ /* 0x000fe40002000000 */
[----:B------:R-:W-:Y:S02]  /*6130*/  CS2R R162, SRZ ;  /* 0x0000000000a27805 */ /* 0x000fe4000001ff00 */
[----:B------:R-:W-:Y:S02]  /*6140*/  LEA R3, R181, UR49, 0x3 ;  /* 0x00000031b5037c11 */ /* 0x000fe4000f8e18ff */
[----:B------:R-:W-:Y:S02]  /*6150*/  CS2R R160, SRZ ;  /* 0x0000000000a07805 */ /* 0x000fe4000001ff00 */
[----:B------:R-:W-:Y:S02]  /*6160*/  @P0 SEL R0, R5, R0, !P3 ;  /* 0x0000000005000207 */ /* 0x000fe40005800000 */
[----:B------:R-:W-:Y:S02]  /*6170*/  CS2R R158, SRZ ;  /* 0x00000000009e7805 */ /* 0x000fe4000001ff00 */
[----:B------:R-:W-:Y:S02]  /*6180*/  LEA R191, R76, UR49, 0x3 ;  /* 0x000000314cbf7c11 */ /* 0x000fe4000f8e18ff */
[----:B------:R-:W-:Y:S02]  /*6190*/  CS2R R156, SRZ ;  /* 0x00000000009c7805 */ /* 0x000fe4000001ff00 */
[----:B------:R-:W-:Y:S02]  /*61a0*/  @P1 LOP3.LUT R0, R0, 0x1, RZ, 0xc0, !PT ;  /* 0x0000000100001812 */ /* 0x000fe400078ec0ff */
[----:B------:R-:W-:Y:S02]  /*61b0*/  CS2R R154, SRZ ;  /* 0x00000000009a7805 */ /* 0x000fe4000001ff00 */
[----:B------:R-:W-:Y:S02]  /*61c0*/  SHF.L.U32 R2, R183, 0x1f, RZ ;  /* 0x0000001fb7027819 */ /* 0x000fe400000006ff */
[----:B------:R-:W-:Y:S02]  /*61d0*/  CS2R R152, SRZ ;  /* 0x0000000000987805 */ /* 0x000fe4000001ff00 */
[----:B------:R-:W-:Y:S02]  /*61e0*/  ISETP.NE.U32.OR P6, PT, R0, 0x1, !P1 ;  /* 0x000000010000780c */ /* 0x000fe40004fc5470 */
[----:B------:R-:W-:Y:S02]  /*61f0*/  CS2R R150, SRZ ;  /* 0x0000000000967805 */ /* 0x000fe4000001ff00 */
[----:B------:R-:W-:Y:S02]  /*6200*/  PLOP3.LUT P2, PT, PT, PT, UP1, 0x80, 0x8 ;  /* 0x000000000008781c */ /* 0x000fe40003f4f018 */
[----:B------:R-:W-:Y:S02]  /*6210*/  CS2R R148, SRZ ;  /* 0x0000000000947805 */ /* 0x000fe4000001ff00 */
[----:B------:R-:W-:Y:S02]  /*6220*/  SEL R0, RZ, 0xffffffff, P4 ;  /* 0xffffffffff007807 */ /* 0x000fe40002000000 */
[----:B------:R-:W-:Y:S03]  /*6230*/  P2R R204, PR, RZ, 0x40 ;  /* 0x00000040ffcc7803 */ /* 0x000fe60000000000 */
[----:B------:R-:W-:Y:S04]  /*6240*/  @P6 SHF.L.U32 R4, R180, 0x1f, RZ ;  /* 0x0000001fb4046819 */ /* 0x000fe800000006ff */
[----:B------:R-:W-:Y:S01]  /*6250*/  @P2 SEL R0, R5, R0, !P3 ;  /* 0x0000000005002207 */ /* 0x000fe20005800000 */
[----:B------:R-:W1:Y:S03]  /*6260*/  @P6 SYNCS.PHASECHK.TRANS64.TRYWAIT P1, [R3+URZ+0xb0], R4 ;  /* 0x0000b004030065a7 */ /* 0x000e6600080211ff */
[----:B------:R-:W-:Y:S04]  /*6270*/  LOP3.LUT R0, R0, 0x1, RZ, 0xc0, !PT ;  /* 0x0000000100007812 */ /* 0x000fe800078ec0ff */
[----:B------:R-:W-:Y:S04]  /*6280*/  ISETP.NE.U32.AND P5, PT, R0, 0x1, PT ;  /* 0x000000010000780c */ /* 0x000fe80003fa5070 */
[----:B------:R-:W-:Y:S01]  /*6290*/  P2R R197, PR, RZ, 0x20 ;  /* 0x00000020ffc57803 */ /* 0x000fe20000000000 */
[----:B------:R3:W4:Y:S01]  /*62a0*/  SYNCS.PHASECHK.TRANS64.TRYWAIT P0, [R191+URZ+0x120], R2 ;  /* 0x00012002bf0075a7 */ /* 0x00072200080011ff */
[----:B-1----:R-:W-:Y:S01]  /*62b0*/  @P6 SEL R196, RZ, 0x1, !P1 ;  /* 0x00000001ffc46807 */ /* 0x002fe20004800000 */
[----:B---3--:R-:W-:Y:S06]  /*62c0*/  @!P6 BRA `(.L_x_115) ;  /* 0x00000000009ce947 */ /* 0x008fec0003800000 */
[----:B------:R-:W-:Y:S01]  /*62d0*/  @P5 IMAD R6, R181, 0x2000, R186 ;  /* 0x00002000b5065824 */ /* 0x000fe200078e02ba */
[----:B------:R-:W-:Y:S01]  /*62e0*/  ISETP.NE.AND P1, PT, R196, RZ, PT ;  /* 0x000000ffc400720c */ /* 0x000fe20003f25270 */
[----:B------:R-:W-:Y:S01]  /*62f0*/  BSSY B0, `(.L_x_116) ;  /* 0x0000010000007945 */ /* 0x000fe20003800000 */
[----:B------:R-:W-:Y:S01]  /*6300*/  CS2R R150, SRZ ;  /* 0x0000000000967805 */ /* 0x000fe2000001ff00 */
[--C-:B------:R-:W-:Y:S01]  /*6310*/  @P5 IMAD R7, R187, -0x10, R6.reuse ;  /* 0xfffffff0bb075824 */ /* 0x100fe200078e0206 */
[----:B------:R-:W-:Y:S01]  /*6320*/  CS2R R148, SRZ ;  /* 0x0000000000947805 */ /* 0x000fe2000001ff00 */
[----:B------:R-:W-:Y:S01]  /*6330*/  @P5 IMAD R5, R185, -0x10, R6 ;  /* 0xfffffff0b9055824 */ /* 0x000fe200078e0206 */
[----:B------:R-:W-:Y:S01]  /*6340*/  CS2R R158, SRZ ;  /* 0x00000000009e7805 */ /* 0x000fe2000001ff00 */
[----:B------:R-:W-:Y:S01]  /*6350*/  @P5 IMAD R4, R184, 0x10, R7 ;  /* 0x00000010b8045824 */ /* 0x000fe200078e0207 */
[----:B------:R-:W-:Y:S02]  /*6360*/  CS2R R156, SRZ ;  /* 0x00000000009c7805 */ /* 0x000fe4000001ff00 */
[----:B------:R-:W-:Y:S02]  /*6370*/  CS2R R154, SRZ ;  /* 0x00000000009a7805 */ /* 0x000fe4000001ff00 */
[----:B------:R-:W-:Y:S02]  /*6380*/  CS2R R152, SRZ ;  /* 0x0000000000987805 */ /* 0x000fe4000001ff00 */
[----:B------:R-:W-:Y:S02]  /*6390*/  CS2R R162, SRZ ;  /* 0x0000000000a27805 */ /* 0x000fe4000001ff00 */
[----:B------:R-:W-:Y:S01]  /*63a0*/  CS2R R160, SRZ ;  /* 0x0000000000a07805 */ /* 0x000fe2000001ff00 */
[----:B------:R-:W-:Y:S06]  /*63b0*/  @P1 BRA `(.L_x_117) ;  /* 0x00000000000c1947 */ /* 0x000fec0003800000 */
[----:B------:R-:W-:Y:S04]  /*63c0*/  SHF.L.U32 R0, R180, 0x1f, RZ ;  /* 0x0000001fb4007819 */ /* 0x000fe800000006ff */
[----:B------:R-:W1:Y:S02]  /*63d0*/  SYNCS.PHASECHK.TRANS64.TRYWAIT P1, [R3+URZ+0xb0], R0 ;  /* 0x0000b000030075a7 */ /* 0x000e6400080211ff */
[----:B-1----:R-:W-:Y:S05]  /*63e0*/  @!P1 BRA `(.L_x_118) ;  /* 0x0000006400289947 */ /* 0x002fea0003800000 */
.L_x_117:
[----:B------:R-:W-:Y:S05]  /*63f0*/  BSYNC B0 ;  /* 0x0000000000007941 */ /* 0x000fea0003800000 */
.L_x_116:
[----:B------:R-:W-:Y:S01]  /*6400*/  ISETP.NE.AND P1, PT, R197, RZ, PT ;  /* 0x000000ffc500720c */ /* 0x000fe20003f25270 */
[----:B-1----:R-:W-:Y:S02]  /*6410*/  VIADD R3, R3, 0xd0 ;  /* 0x000000d003037836 */ /* 0x002fe40000000000 */
[----:B------:R-:W-:Y:S02]  /*6420*/  IMAD.U32 R0, RZ, RZ, UR37 ;  /* 0x00000025ff007e24 */ /* 0x000fe4000f8e00ff */
[----:B------:R-:W-:Y:S03]  /*6430*/  VIADD R181, R181, 0x1 ;  /* 0x00000001b5b57836 */ /* 0x000fe60000000000 */
[----:B------:R-:W-:Y:S05]  /*6440*/  PRMT R0, R0, 0x654, R3 ;  /* 0x0000065400007816 */ /* 0x000fea0000000003 */
[----:B------:R1:W3:Y:S04]  /*6450*/  @P1 LDS.128 R148, [R6] ;  /* 0x0000000006941984 */ /* 0x0002e80000000c00 */
[----:B------:R1:W1:Y:S04]  /*6460*/  @P1 LDS.128 R156, [R5+0x20] ;  /* 0x00002000059c1984 */ /* 0x0002680000000c00 */
[----:B------:R1:W1:Y:S04]  /*6470*/  @P1 LDS.128 R152, [R7+0x10] ;  /* 0x0000100007981984 */ /* 0x0002680000000c00 */
[----:B------:R1:W1:Y:S01]  /*6480*/  @P1 LDS.128 R160, [R4+0x10] ;  /* 0x0000100004a01984 */ /* 0x0002620000000c00 */
[C---:B------:R-:W-:Y:S01]  /*6490*/  ISETP.NE.AND P1, PT, R181.reuse, 0x4, PT ;  /* 0x00000004b500780c */ /* 0x040fe20003f25270 */
[----:B------:R-:W-:Y:S01]  /*64a0*/  @!PT LDS RZ, [RZ] ;  /* 0x00000000fffff984 */ /* 0x000fe20000000800 */
[----:B------:R-:W-:Y:S01]  /*64b0*/  @!PT LDS RZ, [RZ] ;  /* 0x00000000fffff984 */ /* 0x000fe20000000800 */
[----:B------:R-:W-:Y:S01]  /*64c0*/  @!PT LDS RZ, [RZ] ;  /* 0x00000000fffff984 */ /* 0x000fe20000000800 */
[----:B------:R-:W-:Y:S01]  /*64d0*/  @!PT LDS RZ, [RZ] ;  /* 0x00000000fffff984 */ /* 0x000fe20000000800 */
[----:B------:R5:W-:Y:S06]  /*64e0*/  MEMBAR.ALL.CTA ;  /* 0x0000000000007992 */ /* 0x000bec0000008000 */
[----:B-----5:R-:W5:Y:S01]  /*64f0*/  FENCE.VIEW.ASYNC.S ;  /* 0x00000000000073c6 */ /* 0x020f620000000000 */
[----:B------:R-:W-:Y:S02]  /*6500*/  SEL R3, RZ, 0x1, P1 ;  /* 0x00000001ff037807 */ /* 0x000fe40000800000 */
[----:B------:R-:W-:Y:S02]  /*6510*/  SEL R181, R181, RZ, P1 ;  /* 0x000000ffb5b57207 */ /* 0x000fe40000800000 */
[----:B------:R-:W-:Y:S01]  /*6520*/  LOP3.LUT R180, R180, R3, RZ, 0x3c, !PT ;  /* 0x00000003b4b47212 */ /* 0x000fe200078e3cff */
[----:B-----5:R1:W-:Y:S06]  /*6530*/  SYNCS.ARRIVE.TRANS64.RED.A1T0 RZ, [R0+URZ], RZ ;  /* 0x000000ff00ff79a7 */ /* 0x0203ec00081004ff */
.L_x_115:
[----:B------:R-:W-:Y:S05]  /*6540*/  BSYNC B1 ;  /* 0x0000000000017941 */ /* 0x000fea0003800000 */
.L_x_114:
[----:B-1----:R-:W-:Y:S04]  /*6550*/  SHF.R.U32.HI R0, RZ, 0x15, R80 ;  /* 0x00000015ff007819 */ /* 0x002fe80000011650 */
[----:B------:R-:W-:Y:S01]  /*6560*/  LOP3.LUT P1, RZ, R0, 0x3, R173, 0x48, !PT ;  /* 0x0000000300ff7812 */ /* 0x000fe200078248ad */
[----:B------:R-:W-:Y:S01]  /*6570*/  @!UPT UIADD3 URZ, UPT, UPT, URZ, URZ, URZ ;  /* 0x000000fffffff290 */ /* 0x000fe2000fffe0ff */
[----:B----4-:R-:W-:Y:S11]  /*6580*/  @P0 BRA `(.L_x_119) ;  /* 0x0000000000080947 */ /* 0x010ff60003800000 */
[----:B------:R-:W1:Y:S02]  /*6590*/  SYNCS.PHASECHK.TRANS64.TRYWAIT P0, [R191+URZ+0x120], R2 ;  /* 0x00012002bf0075a7 */ /* 0x000e6400080011ff */
[----:B-1----:R-:W-:Y:S05]  /*65a0*/  @!P0 BRA `(.L_x_120) ;  /* 0x0000006000cc8947 */ /* 0x002fea0003800000 */
.L_x_119:
[----:B------:R-:W-:Y:S04]  /*65b0*/  BSSY.RECONVERGENT B6, `(.L_x_121) ;  /* 0x0000012000067945 */ /* 0x000fe80003800200 */
[----:B------:R-:W-:Y:S05]  /*65c0*/  @!P1 BRA `(.L_x_122) ;  /* 0x0000000000409947 */ /* 0x000fea0003800000 */
[----:B------:R-:W4:Y:S01]  /*65d0*/  LDCU.64 UR8, c[0x4][0x78] ;  /* 0x01000f00ff0877ac */ /* 0x000f220008000a00 */
[----:B------:R-:W-:Y:S01]  /*65e0*/  MOV R3, 0x0 ;  /* 0x0000000000037802 */ /* 0x000fe20000000f00 */
[----:B------:R-:W-:Y:S02]  /*65f0*/  HFMA2 R12, -RZ, RZ, 0, 5.9604644775390625e-08 ;  /* 0x00000001ff0c7431 */ /* 0x000fe400000001ff */
[----:B------:R-:W-:Y:S02]  /*6600*/  IMAD.MOV.U32 R8, RZ, RZ, 0x192 ;  /* 0x00000192ff087424 */ /* 0x000fe400078e00ff */
[----:B------:R-:W-:Y:S01]  /*6610*/  IMAD.MOV.U32 R13, RZ, RZ, RZ ;  /* 0x000000ffff0d7224 */ /* 0x000fe200078e00ff */
[----:B------:R-:W5:Y:S01]  /*6620*/  LDCU.64 UR6, c[0x4][0x80] ;  /* 0x01001000ff0677ac */ /* 0x000f620008000a00 */
[----:B-1----:R-:W1:Y:S01]  /*6630*/  LDC.64 R2, c[0x4][R3] ;  /* 0x0100000003027b82 */ /* 0x002e620000000a00 */
[----:B------:R-:W2:Y:S01]  /*6640*/  LDCU.64 UR4, c[0x4][0x18] ;  /* 0x01000300ff0477ac */ /* 0x000ea20008000a00 */
[----:B----4-:R-:W-:Y:S01]  /*6650*/  MOV R5, UR9 ;  /* 0x0000000900057c02 */ /* 0x010fe20008000f00 */
[----:B------:R-:W-:Y:S01]  /*6660*/  IMAD.U32 R4, RZ, RZ, UR8 ;  /* 0x00000008ff047e24 */ /* 0x000fe2000f8e00ff */
[----:B-----5:R-:W-:Y:S01]  /*6670*/  MOV R7, UR7 ;  /* 0x0000000700077c02 */ /* 0x020fe20008000f00 */
[----:B------:R-:W-:Y:S01]  /*6680*/  IMAD.U32 R6, RZ, RZ, UR6 ;  /* 0x00000006ff067e24 */ /* 0x000fe2000f8e00ff */
[----:B--2---:R-:W-:Y:S01]  /*6690*/  MOV R11, UR5 ;  /* 0x00000005000b7c02 */ /* 0x004fe20008000f00 */
[----:B------:R-:W-:Y:S02]  /*66a0*/  IMAD.U32 R10, RZ, RZ, UR4 ;  /* 0x00000004ff0a7e24 */ /* 0x000fe4000f8e00ff */
[----:B------:R-:W-:Y:S07]  /*66b0*/  LEPC R20, `(.L_x_122) ;  /* 0x000000001014794e */ /* 0x000fee0000000000 */
[----:B-1-3--:R-:W-:Y:S05]  /*66c0*/  CALL.ABS.NOINC R2 ;  /* 0x0000000002007343 */ /* 0x00afea0003c00000 */
.L_x_122:
[----:B------:R-:W-:Y:S05]  /*66d0*/  BSYNC.RECONVERGENT B6 ;  /* 0x0000000000067941 */ /* 0x000fea0003800200 */
.L_x_121:
[-C--:B---3--:R-:W-:Y:S01]  /*66e0*/  F2FP.F16.E4M3.UNPACK_B R83, R148.reuse ;  /* 0x00000094ff53723e */ /* 0x088fe200020006ff */
[----:B------:R-:W-:Y:S05]  /*66f0*/  WARPSYNC.ALL ;  /* 0x0000000000007948 */ /* 0x000fea0003800000 */
[----:B------:R-:W-:Y:S01]  /*6700*/  R2UR UR4, R80 ;  /* 0x00000000500472ca */ /* 0x000fe200000e0000 */
[--C-:B------:R-:W-:Y:S01]  /*6710*/  HADD2.F32 R82, -RZ, R83.reuse.H0_H0 ;  /* 0x20000053ff527230 */ /* 0x100fe20000004100 */
[----:B------:R-:W-:Y:S01]  /*6720*/  F2FP.F16.E4M3.UNPACK_B R85, R148.H1 ;  /* 0x00000094ff55723e */ /* 0x000fe200030006ff */
[----:B------:R-:W-:Y:S01]  /*6730*/  HADD2.F32 R83, -RZ, R83.H1_H1 ;  /* 0x30000053ff537230 */ /* 0x000fe20000004100 */
[-C--:B------:R-:W-:Y:S01]  /*6740*/  F2FP.F16.E4M3.UNPACK_B R87, R149.reuse ;  /* 0x00000095ff57723e */ /* 0x080fe200020006ff */
[----:B------:R-:W-:Y:S01]  /*6750*/  BSSY.RECONVERGENT B0, `(.L_x_123) ;  /* 0x000011d000007945 */ /* 0x000fe20003800200 */
[----:B------:R-:W-:Y:S01]  /*6760*/  F2FP.F16.E4M3.UNPACK_B R89, R149.H1 ;  /* 0x00000095ff59723e */ /* 0x000fe200030006ff */
[----:B------:R-:W-:Y:S01]  /*6770*/  HADD2.F32 R84, -RZ, R85.H0_H0 ;  /* 0x20000055ff547230 */ /* 0x000fe20000004100 */
[-C--:B------:R-:W-:Y:S01]  /*6780*/  F2FP.F16.E4M3.UNPACK_B R91, R150.reuse ;  /* 0x00000096ff5b723e */ /* 0x080fe200020006ff */
[----:B------:R-:W-:Y:S01]  /*6790*/  HADD2.F32 R88, -RZ, R87.H1_H1 ;  /* 0x30000057ff587230 */ /* 0x000fe20000004100 */
[----:B------:R-:W-:Y:S01]  /*67a0*/  F2FP.F16.E4M3.UNPACK_B R93, R150.H1 ;  /* 0x00000096ff5d723e */ /* 0x000fe200030006ff */
[----:B------:R-:W-:Y:S01]  /*67b0*/  HADD2.F32 R86, -RZ, R85.H1_H1 ;  /* 0x30000055ff567230 */ /* 0x000fe20000004100 */
[-C--:B------:R-:W-:Y:S01]  /*67c0*/  F2FP.F16.E4M3.UNPACK_B R95, R151.reuse ;  /* 0x00000097ff5f723e */ /* 0x080fe200020006ff */
[----:B------:R-:W2:Y:S01]  /*67d0*/  LDTM.x64 R4, tmem[UR4] ;  /* 0x00000004000479ee */ /* 0x000ea20008340000 */
[----:B------:R-:W-:Y:S01]  /*67e0*/  F2FP.F16.E4M3.UNPACK_B R97, R151.H1 ;  /* 0x00000097ff61723e */ /* 0x000fe200030006ff */
[----:B------:R-:W-:Y:S01]  /*67f0*/  HADD2.F32 R85, -RZ, R87.H0_H0 ;  /* 0x20000057ff557230 */ /* 0x000fe20000004100 */
[-C--:B------:R-:W-:Y:S01]  /*6800*/  F2FP.F16.E4M3.UNPACK_B R99, R152.reuse ;  /* 0x00000098ff63723e */ /* 0x080fe200020006ff */
[----:B------:R-:W-:Y:S01]  /*6810*/  HADD2.F32 R87, -RZ, R89.H0_H0 ;  /* 0x20000059ff577230 */ /* 0x000fe20000004100 */
[----:B------:R-:W-:Y:S01]  /*6820*/  F2FP.F16.E4M3.UNPACK_B R101, R152.H1 ;  /* 0x00000098ff65723e */ /* 0x000fe200030006ff */
[----:B------:R-:W-:Y:S01]  /*6830*/  HADD2.F32 R92, -RZ, R91.H1_H1 ;  /* 0x3000005bff5c7230 */ /* 0x000fe20000004100 */
[----:B------:R-:W-:Y:S01]  /*6840*/  SHF.L.U32 R199, R176, 0x4, RZ ;  /* 0x00000004b0c77819 */ /* 0x000fe200000006ff */
[----:B------:R-:W-:Y:S01]  /*6850*/  HADD2.F32 R96, -RZ, R95.H1_H1 ;  /* 0x3000005fff607230 */ /* 0x000fe20000004100 */
[----:B------:R-:W-:Y:S01]  /*6860*/  SHF.L.U32 R205, R175, 0x4, RZ ;  /* 0x00000004afcd7819 */ /* 0x000fe200000006ff */
[----:B------:R-:W-:Y:S01]  /*6870*/  HADD2.F32 R100, -RZ, R99.H1_H1 ;  /* 0x30000063ff647230 */ /* 0x000fe20000004100 */
[----:B------:R-:W-:Y:S01]  /*6880*/  SHF.L.U32 R198, R184, 0x4, RZ ;  /* 0x00000004b8c67819 */ /* 0x000fe200000006ff */
[----:B------:R-:W-:Y:S01]  /*6890*/  HADD2.F32 R90, -RZ, R89.H1_H1 ;  /* 0x30000059ff5a7230 */ /* 0x000fe20000004100 */
[----:B------:R-:W-:Y:S01]  /*68a0*/  IADD3 R195, PT, PT, R186, R205, RZ ;  /* 0x000000cdbac37210 */ /* 0x000fe20007ffe0ff */
[----:B------:R-:W-:Y:S01]  /*68b0*/  HADD2.F32 R89, -RZ, R91.H0_H0 ;  /* 0x2000005bff597230 */ /* 0x000fe20000004100 */
[-C--:B------:R-:W-:Y:S01]  /*68c0*/  F2FP.F16.E4M3.UNPACK_B R103, R153.reuse ;  /* 0x00000099ff67723e */ /* 0x080fe200020006ff */
[--C-:B------:R-:W-:Y:S01]  /*68d0*/  HADD2.F32 R91, -RZ, R93.reuse.H0_H0 ;  /* 0x2000005dff5b7230 */ /* 0x100fe20000004100 */
[----:B------:R-:W-:Y:S01]  /*68e0*/  F2FP.F16.E4M3.UNPACK_B R105, R153.H1 ;  /* 0x00000099ff69723e */ /* 0x000fe200030006ff */
[----:B------:R-:W-:Y:S01]  /*68f0*/  HADD2.F32 R94, -RZ, R93.H1_H1 ;  /* 0x3000005dff5e7230 */ /* 0x000fe20000004100 */
[-C--:B------:R-:W-:Y:S01]  /*6900*/  F2FP.F16.E4M3.UNPACK_B R107, R154.reuse ;  /* 0x0000009aff6b723e */ /* 0x080fe200020006ff */
[----:B------:R-:W-:Y:S01]  /*6910*/  HADD2.F32 R93, -RZ, R95.H0_H0 ;  /* 0x2000005fff5d7230 */ /* 0x000fe20000004100 */
[----:B------:R-:W-:Y:S01]  /*6920*/  F2FP.F16.E4M3.UNPACK_B R109, R154.H1 ;  /* 0x0000009aff6d723e */ /* 0x000fe200030006ff */
[----:B------:R-:W-:Y:S01]  /*6930*/  HADD2.F32 R104, -RZ, R103.H1_H1 ;  /* 0x30000067ff687230 */ /* 0x000fe20000004100 */
[----:B------:R-:W-:Y:S01]  /*6940*/  F2FP.F16.E4M3.UNPACK_B R111, R155 ;  /* 0x0000009bff6f723e */ /* 0x000fe200020006ff */
[C---:B--2---:R-:W-:Y:S01]  /*6950*/  FMUL R0, R78.reuse, R4 ;  /* 0x000000044e007220 */ /* 0x044fe20000400000 */
[C---:B-1----:R-:W-:Y:S01]  /*6960*/  FMUL R2, R78.reuse, R5 ;  /* 0x000000054e027220 */ /* 0x042fe20000400000 */
[C---:B------:R-:W-:Y:S01]  /*6970*/  FMUL R4, R78.reuse, R8 ;  /* 0x000000084e047220 */ /* 0x040fe20000400000 */
[C---:B------:R-:W-:Y:S01]  /*6980*/  FMUL R5, R78.reuse, R9 ;  /* 0x000000094e057220 */ /* 0x040fe20000400000 */
[C---:B------:R-:W-:Y:S01]  /*6990*/  FFMA R0, R81.reuse, R82, R0 ;  /* 0x0000005251007223 */ /* 0x040fe20000000000 */
[C---:B------:R-:W-:Y:S01]  /*69a0*/  FFMA R2, R81.reuse, R83, R2 ;  /* 0x0000005351027223 */ /* 0x040fe20000000002 */
[C---:B------:R-:W-:Y:S01]  /*69b0*/  FMUL R8, R78.reuse, R12 ;  /* 0x0000000c4e087220 */ /* 0x040fe20000400000 */
[C---:B------:R-:W-:Y:S01]  /*69c0*/  FMUL R9, R78.reuse, R13 ;  /* 0x0000000d4e097220 */ /* 0x040fe20000400000 */
[C---:B------:R-:W-:Y:S01]  /*69d0*/  FMUL R12, R78.reuse, R16 ;  /* 0x000000104e0c7220 */ /* 0x040fe20000400000 */
[C---:B------:R-:W-:Y:S01]  /*69e0*/  FMUL R13, R78.reuse, R17 ;  /* 0x000000114e0d7220 */ /* 0x040fe20000400000 */
[C---:B------:R-:W-:Y:S01]  /*69f0*/  FMUL R16, R78.reuse, R20 ;  /* 0x000000144e107220 */ /* 0x040fe20000400000 */
[C---:B------:R-:W-:Y:S01]  /*6a00*/  FMUL R17, R78.reuse, R21 ;  /* 0x000000154e117220 */ /* 0x040fe20000400000 */
[C---:B------:R-:W-:Y:S01]  /*6a10*/  FMUL R20, R78.reuse, R24 ;  /* 0x000000184e147220 */ /* 0x040fe20000400000 */
[C---:B------:R-:W-:Y:S01]  /*6a20*/  FMUL R21, R78.reuse, R25 ;  /* 0x000000194e157220 */ /* 0x040fe20000400000 */
[----:B------:R-:W-:Y:S02]  /*6a30*/  HADD2.F32 R108, -RZ, R107.H1_H1 ;  /* 0x3000006bff6c7230 */ /* 0x000fe40000004100 */
[C---:B------:R-:W-:Y:S01]  /*6a40*/  FMUL R24, R78.reuse, R28 ;  /* 0x0000001c4e187220 */ /* 0x040fe20000400000 */
[C---:B------:R-:W-:Y:S01]  /*6a50*/  FMUL R25, R78.reuse, R29 ;  /* 0x0000001d4e197220 */ /* 0x040fe20000400000 */
[----:B------:R-:W-:Y:S02]  /*6a60*/  HADD2.F32 R112, -RZ, R111.H1_H1 ;  /* 0x3000006fff707230 */ /* 0x000fe40000004100 */
[C---:B------:R-:W-:Y:S01]  /*6a70*/  FMUL R28, R78.reuse, R32 ;  /* 0x000000204e1c7220 */ /* 0x040fe20000400000 */
[C---:B------:R-:W-:Y:S01]  /*6a80*/  FMUL R29, R78.reuse, R33 ;  /* 0x000000214e1d7220 */ /* 0x040fe20000400000 */
[C---:B------:R-:W-:Y:S01]  /*6a90*/  FMUL R32, R78.reuse, R36 ;  /* 0x000000244e207220 */ /* 0x040fe20000400000 */
[----:B------:R-:W-:Y:S01]  /*6aa0*/  F2FP.F16.E4M3.UNPACK_B R113, R155.H1 ;  /* 0x0000009bff71723e */ /* 0x000fe200030006ff */
[C---:B------:R-:W-:Y:S01]  /*6ab0*/  FMUL R33, R78.reuse, R37 ;  /* 0x000000254e217220 */ /* 0x040fe20000400000 */
[C---:B------:R-:W-:Y:S01]  /*6ac0*/  FMUL R36, R78.reuse, R40 ;  /* 0x000000284e247220 */ /* 0x040fe20000400000 */
[----:B------:R-:W-:Y:S01]  /*6ad0*/  F2FP.F16.E4M3.UNPACK_B R115, R156 ;  /* 0x0000009cff73723e */ /* 0x000fe200020006ff */
[C---:B------:R-:W-:Y:S01]  /*6ae0*/  FMUL R37, R78.reuse, R41 ;  /* 0x000000294e257220 */ /* 0x040fe20000400000 */
[C---:B------:R-:W-:Y:S01]  /*6af0*/  FMUL R40, R78.reuse, R44 ;  /* 0x0000002c4e287220 */ /* 0x040fe20000400000 */
[----:B------:R-:W-:Y:S01]  /*6b00*/  F2FP.F16.E4M3.UNPACK_B R117, R156.H1 ;  /* 0x0000009cff75723e */ /* 0x000fe200030006ff */
[C---:B------:R-:W-:Y:S01]  /*6b10*/  FMUL R41, R78.reuse, R45 ;  /* 0x0000002d4e297220 */ /* 0x040fe20000400000 */
[----:B------:R-:W-:Y:S02]  /*6b20*/  HADD2.F32 R116, -RZ, R115.H1_H1 ;  /* 0x30000073ff747230 */ /* 0x000fe40000004100 */
        /* <DEDUP_REMOVED lines=21> */
[C---:B------:R-:W-:Y:S01]  /*6c80*/  FFMA R3, R81.reuse, R84, R3 ;  /* 0x0000005451037223 */ /* 0x040fe20000000003 */
[----:B------:R-:W-:Y:S01]  /*6c90*/  F2FP.F16.E4M3.UNPACK_B R131, R160 ;  /* 0x000000a0ff83723e */ /* 0x000fe200020006ff */
[C---:B------:R-:W-:Y:S01]  /*6ca0*/  FFMA R7, R81.reuse, R86, R7 ;  /* 0x0000005651077223 */ /* 0x040fe20000000007 */
[C---:B------:R-:W-:Y:S01]  /*6cb0*/  FFMA R4, R81.reuse, R85, R4 ;  /* 0x0000005551047223 */ /* 0x040fe20000000004 */
[----:B------:R-:W-:Y:S01]  /*6cc0*/  F2FP.F16.E4M3.UNPACK_B R133, R160.H1 ;  /* 0x000000a0ff85723e */ /* 0x000fe200030006ff */
[----:B------:R-:W-:Y:S01]  /*6cd0*/  FFMA R5, R81, R88, R5 ;  /* 0x0000005851057223 */ /* 0x000fe20000000005 */
[----:B------:R-:W-:Y:S01]  /*6ce0*/  HADD2.F32 R132, -RZ, R131.H1_H1 ;  /* 0x30000083ff847230 */ /* 0x000fe20000004100 */
[----:B------:R-:W-:Y:S01]  /*6cf0*/  F2FP.SATFINITE.E4M3.F32.PACK_AB_MERGE_C R193, R7, R3, RZ ;  /* 0x0000000307c1723e */ /* 0x000fe200048070ff */
[C---:B------:R-:W-:Y:S01]  /*6d00*/  FMUL R6, R78.reuse, R10 ;  /* 0x0000000a4e067220 */ /* 0x040fe20000400000 */
[C---:B------:R-:W-:Y:S01]  /*6d10*/  FMUL R11, R78.reuse, R11 ;  /* 0x0000000b4e0b7220 */ /* 0x040fe20000400000 */
[----:B------:R-:W-:Y:S01]  /*6d20*/  FMUL R10, R78, R14 ;  /* 0x0000000e4e0a7220 */ /* 0x000fe20000400000 */
[----:B------:R-:W-:Y:S01]  /*6d30*/  F2FP.F16.E4M3.UNPACK_B R135, R161 ;  /* 0x000000a1ff87723e */ /* 0x000fe200020006ff */
[C---:B------:R-:W-:Y:S01]  /*6d40*/  FFMA R6, R81.reuse, R87, R6 ;  /* 0x0000005751067223 */ /* 0x040fe20000000006 */
[----:B------:R-:W-:Y:S01]  /*6d50*/  F2FP.SATFINITE.E4M3.F32.PACK_AB_MERGE_C R200, R2, R0, R193 ;  /* 0x0000000002c8723e */ /* 0x000fe200048070c1 */
[C---:B------:R-:W-:Y:S01]  /*6d60*/  FFMA R11, R81.reuse, R90, R11 ;  /* 0x0000005a510b7223 */ /* 0x040fe2000000000b */
[----:B------:R-:W-:Y:S01]  /*6d70*/  IADD3 R193, PT, PT, R186, R199, RZ ;  /* 0x000000c7bac17210 */ /* 0x000fe20007ffe0ff */
[C---:B------:R-:W-:Y:S01]  /*6d80*/  FFMA R8, R81.reuse, R89, R8 ;  /* 0x0000005951087223 */ /* 0x040fe20000000008 */
[C---:B------:R-:W-:Y:S01]  /*6d90*/  FFMA R9, R81.reuse, R92, R9 ;  /* 0x0000005c51097223 */ /* 0x040fe20000000009 */
[----:B------:R-:W-:Y:S01]  /*6da0*/  HADD2.F32 R95, -RZ, R97.H0_H0 ;  /* 0x20000061ff5f7230 */ /* 0x000fe20000004100 */
[----:B------:R-:W-:Y:S01]  /*6db0*/  IADD3 R194, PT, PT, R198, R193, RZ ;  /* 0x000000c1c6c27210 */ /* 0x000fe20007ffe0ff */
[----:B------:R-:W-:Y:S01]  /*6dc0*/  FFMA R10, R81, R91, R10 ;  /* 0x0000005b510a7223 */ /* 0x000fe2000000000a */
[----:B------:R-:W-:Y:S01]  /*6dd0*/  F2FP.SATFINITE.E4M3.F32.PACK_AB_MERGE_C R201, R11, R6, RZ ;  /* 0x000000060bc9723e */ /* 0x000fe200048070ff */
[----:B------:R-:W-:Y:S02]  /*6de0*/  HADD2.F32 R136, -RZ, R135.H1_H1 ;  /* 0x30000087ff887230 */ /* 0x000fe40000004100 */
[C---:B------:R-:W-:Y:S01]  /*6df0*/  FMUL R15, R78.reuse, R15 ;  /* 0x0000000f4e0f7220 */ /* 0x040fe20000400000 */
[----:B------:R-:W-:Y:S01]  /*6e00*/  HADD2.F32 R98, -RZ, R97.H1_H1 ;  /* 0x30000061ff627230 */ /* 0x000fe20000004100 */
[----:B------:R-:W-:Y:S01]  /*6e10*/  F2FP.SATFINITE.E4M3.F32.PACK_AB_MERGE_C R201, R5, R4, R201 ;  /* 0x0000000405c9723e */ /* 0x000fe200048070c9 */
[----:B------:R-:W-:Y:S02]  /*6e20*/  HADD2.F32 R97, -RZ, R99.H0_H0 ;  /* 0x20000063ff617230 */ /* 0x000fe40000004100 */
[C---:B------:R-:W-:Y:S01]  /*6e30*/  FFMA R15, R81.reuse, R94, R15 ;  /* 0x0000005e510f7223 */ /* 0x040fe2000000000f */
[C---:B------:R-:W-:Y:S01]  /*6e40*/  FFMA R12, R81.reuse, R93, R12 ;  /* 0x0000005d510c7223 */ /* 0x040fe2000000000c */
[----:B------:R-:W-:Y:S01]  /*6e50*/  FFMA R13, R81, R96, R13 ;  /* 0x00000060510d7223 */ /* 0x000fe2000000000d */
[C---:B------:R-:W-:Y:S01]  /*6e60*/  FMUL R14, R78.reuse, R18 ;  /* 0x000000124e0e7220 */ /* 0x040fe20000400000 */
[C---:B------:R-:W-:Y:S01]  /*6e70*/  FMUL R19, R78.reuse, R19 ;  /* 0x000000134e137220 */ /* 0x040fe20000400000 */
[--C-:B------:R-:W-:Y:S01]  /*6e80*/  HADD2.F32 R99, -RZ, R101.reuse.H0_H0 ;  /* 0x20000065ff637230 */ /* 0x100fe20000004100 */
[----:B------:R-:W-:Y:S01]  /*6e90*/  F2FP.SATFINITE.E4M3.F32.PACK_AB_MERGE_C R202, R15, R10, RZ ;  /* 0x0000000a0fca723e */ /* 0x000fe200048070ff */
[C---:B------:R-:W-:Y:S01]  /*6ea0*/  FFMA R14, R81.reuse, R95, R14 ;  /* 0x0000005f510e7223 */ /* 0x040fe2000000000e */
[C---:B------:R-:W-:Y:S01]  /*6eb0*/  FFMA R19, R81.reuse, R98, R19 ;  /* 0x0000006251137223 */ /* 0x040fe20000000013 */
[----:B------:R-:W-:Y:S01]  /*6ec0*/  FFMA R16, R81, R97, R16 ;  /* 0x0000006151107223 */ /* 0x000fe20000000010 */
[----:B------:R-:W-:Y:S01]  /*6ed0*/  F2FP.F16.E4M3.UNPACK_B R137, R161.H1 ;  /* 0x000000a1ff89723e */ /* 0x000fe200030006ff */
[----:B------:R-:W-:Y:S01]  /*6ee0*/  HADD2.F32 R102, -RZ, R101.H1_H1 ;  /* 0x30000065ff667230 */ /* 0x000fe20000004100 */
[----:B------:R-:W-:Y:S01]  /*6ef0*/  F2FP.SATFINITE.E4M3.F32.PACK_AB_MERGE_C R202, R9, R8, R202 ;  /* 0x0000000809ca723e */ /* 0x000fe200048070ca */
[----:B------:R-:W-:Y:S01]  /*6f00*/  FFMA R17, R81, R100, R17 ;  /* 0x0000006451117223 */ /* 0x000fe20000000011 */
[----:B------:R-:W-:Y:S01]  /*6f10*/  F2FP.SATFINITE.E4M3.F32.PACK_AB_MERGE_C R203, R19, R14, RZ ;  /* 0x0000000e13cb723e */ /* 0x000fe200048070ff */
[----:B------:R-:W-:Y:S02]  /*6f20*/  HADD2.F32 R101, -RZ, R103.H0_H0 ;  /* 0x20000067ff657230 */ /* 0x000fe40000004100 */
[C---:B------:R-:W-:Y:S01]  /*6f30*/  FMUL R18, R78.reuse, R22 ;  /* 0x000000164e127220 */ /* 0x040fe20000400000 */
[C---:B------:R-:W-:Y:S01]  /*6f40*/  FMUL R23, R78.reuse, R23 ;  /* 0x000000174e177220 */ /* 0x040fe20000400000 */
[--C-:B------:R-:W-:Y:S01]  /*6f50*/  HADD2.F32 R103, -RZ, R105.reuse.H0_H0 ;  /* 0x20000069ff677230 */ /* 0x100fe20000004100 */
[----:B------:R-:W-:Y:S01]  /*6f60*/  F2FP.SATFINITE.E4M3.F32.PACK_AB_MERGE_C R203, R13, R12, R203 ;  /* 0x0000000c0dcb723e */ /* 0x000fe200048070cb */
[C---:B------:R-:W-:Y:S01]  /*6f70*/  FFMA R18, R81.reuse, R99, R18 ;  /* 0x0000006351127223 */ /* 0x040fe20000000012 */
[C---:B------:R-:W-:Y:S01]  /*6f80*/  FFMA R23, R81.reuse, R102, R23 ;  /* 0x0000006651177223 */ /* 0x040fe20000000017 */
[C---:B------:R-:W-:Y:S01]  /*6f90*/  FFMA R20, R81.reuse, R101, R20 ;  /* 0x0000006551147223 */ /* 0x040fe20000000014 */
[----:B------:R-:W-:Y:S01]  /*6fa0*/  HADD2.F32 R106, -RZ, R105.H1_H1 ;  /* 0x30000069ff6a7230 */ /* 0x000fe20000004100 */
[----:B------:R1:W-:Y:S01]  /*6fb0*/  STS.128 [R172+UR49+0x8200], R200 ;  /* 0x008200c8ac007988 */ /* 0x0003e20008000c31 */
        /* <DEDUP_REMOVED lines=10> */
[----:B------:R-:W-:Y:S01]  /*7060*/  F2FP.F16.E4M3.UNPACK_B R139, R162 ;  /* 0x000000a2ff8b723e */ /* 0x000fe200020006ff */
[----:B------:R-:W-:Y:S02]  /*7070*/  HADD2.F32 R110, -RZ, R109.H1_H1 ;  /* 0x3000006dff6e7230 */ /* 0x000fe40000004100 */
[----:B------:R-:W-:Y:S01]  /*7080*/  FFMA R25, R81, R108, R25 ;  /* 0x0000006c51197223 */ /* 0x000fe20000000019 */
[----:B------:R-:W-:Y:S01]  /*7090*/  F2FP.SATFINITE.E4M3.F32.PACK_AB_MERGE_C R209, R27, R22, RZ ;  /* 0x000000161bd1723e */ /* 0x000fe200048070ff */
[----:B------:R-:W-:Y:S02]  /*70a0*/  HADD2.F32 R109, -RZ, R111.H0_H0 ;  /* 0x2000006fff6d7230 */ /* 0x000fe40000004100 */
[C---:B------:R-:W-:Y:S01]  /*70b0*/  FMUL R26, R78.reuse, R30 ;  /* 0x0000001e4e1a7220 */ /* 0x040fe20000400000 */
[----:B------:R-:W-:Y:S01]  /*70c0*/  HADD2.F32 R140, -RZ, R139.H1_H1 ;  /* 0x3000008bff8c7230 */ /* 0x000fe20000004100 */
[----:B------:R-:W-:Y:S01]  /*70d0*/  F2FP.SATFINITE.E4M3.F32.PACK_AB_MERGE_C R209, R21, R20, R209 ;  /* 0x0000001415d1723e */ /* 0x000fe200048070d1 */
[C---:B------:R-:W-:Y:S01]  /*70e0*/  FMUL R31, R78.reuse, R31 ;  /* 0x0000001f4e1f7220 */ /* 0x040fe20000400000 */
[--C-:B------:R-:W-:Y:S02]  /*70f0*/  HADD2.F32 R111, -RZ, R113.reuse.H0_H0 ;  /* 0x20000071ff6f7230 */ /* 0x100fe40000004100 */
[C---:B------:R-:W-:Y:S01]  /*7100*/  FFMA R26, R81.reuse, R107, R26 ;  /* 0x0000006b511a7223 */ /* 0x040fe2000000001a */
[----:B------:R-:W-:Y:S02]  /*7110*/  HADD2.F32 R114, -RZ, R113.H1_H1 ;  /* 0x30000071ff727230 */ /* 0x000fe40000004100 */
[C---:B------:R-:W-:Y:S01]  /*7120*/  FFMA R31, R81.reuse, R110, R31 ;  /* 0x0000006e511f7223 */ /* 0x040fe2000000001f */
[C---:B------:R-:W-:Y:S01]  /*7130*/  FFMA R28, R81.reuse, R109, R28 ;  /* 0x0000006d511c7223 */ /* 0x040fe2000000001c */
[----:B------:R-:W-:Y:S01]  /*7140*/  F2FP.F16.E4M3.UNPACK_B R141, R162.H1 ;  /* 0x000000a2ff8d723e */ /* 0x000fe200030006ff */
[----:B------:R-:W-:Y:S01]  /*7150*/  FFMA R29, R81, R112, R29 ;  /* 0x00000070511d7223 */ /* 0x000fe2000000001d */
[----:B------:R-:W-:Y:S01]  /*7160*/  HADD2.F32 R113, -RZ, R115.H0_H0 ;  /* 0x20000073ff717230 */ /* 0x000fe20000004100 */
[----:B------:R-:W-:Y:S01]  /*7170*/  F2FP.SATFINITE.E4M3.F32.PACK_AB_MERGE_C R210, R31, R26, RZ ;  /* 0x0000001a1fd2723e */ /* 0x000fe200048070ff */
        /* <DEDUP_REMOVED lines=8> */
[----:B------:R-:W-:Y:S01]  /*7200*/  FFMA R33, R81, R116, R33 ;  /* 0x0000007451217223 */ /* 0x000fe20000000021 */
[----:B------:R-:W-:Y:S01]  /*7210*/  HADD2.F32 R118, -RZ, R117.H1_H1 ;  /* 0x30000075ff767230 */ /* 0x000fe20000004100 */
        /* <DEDUP_REMOVED lines=8> */
[----:B------:R-:W-:Y:S01]  /*72a0*/  HADD2.F32 R122, -RZ, R121.H1_H1 ;  /* 0x30000079ff7a7230 */ /* 0x000fe20000004100 */
[----:B------:R1:W-:Y:S01]  /*72b0*/  STS.128 [R193+0x8010], R208 ;  /* 0x008010d0c1007388 */ /* 0x0003e20000000c00 */
[----:B------:R-:W-:Y:S02]  /*72c0*/  HADD2.F32 R121, -RZ, R123.H0_H0 ;  /* 0x2000007bff797230 */ /* 0x000fe40000004100 */
[C---:B------:R-:W-:Y:S01]  /*72d0*/  FFMA R39, R81.reuse, R118, R39 ;  /* 0x0000007651277223 */ /* 0x040fe20000000027 */
[C---:B------:R-:W-:Y:S01]  /*72e0*/  FFMA R36, R81.reuse, R117, R36 ;  /* 0x0000007551247223 */ /* 0x040fe20000000024 */
[----:B------:R-:W-:Y:S01]  /*72f0*/  F2FP.F16.E4M3.UNPACK_B R145, R163.H1 ;  /* 0x000000a3ff91723e */ /* 0x000fe200030006ff */
[----:B------:R-:W-:Y:S01]  /*7300*/  FFMA R37, R81, R120, R37 ;  /* 0x0000007851257223 */ /* 0x000fe20000000025 */
[C---:B------:R-:W-:Y:S01]  /*7310*/  FMUL R38, R78.reuse, R42 ;  /* 0x0000002a4e267220 */ /* 0x040fe20000400000 */
[----:B------:R-:W-:Y:S01]  /*7320*/  F2FP.SATFINITE.E4M3.F32.PACK_AB_MERGE_C R212, R39, R34, RZ ;  /* 0x0000002227d4723e */ /* 0x000fe200048070ff */
[C---:B------:R-:W-:Y:S01]  /*7330*/  FMUL R43, R78.reuse, R43 ;  /* 0x0000002b4e2b7220 */ /* 0x040fe20000400000 */
[--C-:B------:R-:W-:Y:S02]  /*7340*/  HADD2.F32 R123, -RZ, R125.reuse.H0_H0 ;  /* 0x2000007dff7b7230 */ /* 0x100fe40000004100 */
[----:B------:R-:W-:Y:S01]  /*7350*/  FFMA R38, R81, R119, R38 ;  /* 0x0000007751267223 */ /* 0x000fe20000000026 */
[----:B------:R-:W-:Y:S01]  /*7360*/  F2FP.SATFINITE.E4M3.F32.PACK_AB_MERGE_C R212, R33, R32, R212 ;  /* 0x0000002021d4723e */ /* 0x000fe200048070d4 */
[C---:B------:R-:W-:Y:S01]  /*7370*/  FFMA R43, R81.reuse, R122, R43 ;  /* 0x0000007a512b7223 */ /* 0x040fe2000000002b */
[----:B------:R-:W-:Y:S01]  /*7380*/  FFMA R40, R81, R121, R40 ;  /* 0x0000007951287223 */ /* 0x000fe20000000028 */
[----:B------:R-:W-:Y:S01]  /*7390*/  ISETP.NE.AND P0, PT, R189, RZ, PT ;  /* 0x000000ffbd00720c */ /* 0x000fe20003f05270 */
[----:B------:R-:W-:Y:S01]  /*73a0*/  FFMA R41, R81, R124, R41 ;  /* 0x0000007c51297223 */ /* 0x000fe20000000029 */
[----:B------:R-:W-:Y:S01]  /*73b0*/  HADD2.F32 R126, -RZ, R125.H1_H1 ;  /* 0x3000007dff7e7230 */ /* 0x000fe20000004100 */
[----:B------:R-:W-:Y:S01]  /*73c0*/  F2FP.SATFINITE.E4M3.F32.PACK_AB_MERGE_C R213, R43, R38, RZ ;  /* 0x000000262bd5723e */ /* 0x000fe200048070ff */
[----:B------:R-:W-:Y:S02]  /*73d0*/  HADD2.F32 R125, -RZ, R127.H0_H0 ;  /* 0x2000007fff7d7230 */ /* 0x000fe40000004100 */
[C---:B------:R-:W-:Y:S01]  /*73e0*/  FMUL R42, R78.reuse, R46 ;  /* 0x0000002e4e2a7220 */ /* 0x040fe20000400000 */
[----:B------:R-:W-:Y:S01]  /*73f0*/  FMUL R47, R78, R47 ;  /* 0x0000002f4e2f7220 */ /* 0x000fe20000400000 */
[--C-:B------:R-:W-:Y:S01]  /*7400*/  HADD2.F32 R127, -RZ, R129.reuse.H0_H0 ;  /* 0x20000081ff7f7230 */ /* 0x100fe20000004100 */
[----:B------:R-:W-:Y:S01]  /*7410*/  F2FP.SATFINITE.E4M3.F32.PACK_AB_MERGE_C R213, R37, R36, R213 ;  /* 0x0000002425d5723e */ /* 0x000fe200048070d5 */
[C---:B------:R-:W-:Y:S01]  /*7420*/  FFMA R42, R81.reuse, R123, R42 ;  /* 0x0000007b512a7223 */ /* 0x040fe2000000002a */
[C---:B------:R-:W-:Y:S01]  /*7430*/  FFMA R47, R81.reuse, R126, R47 ;  /* 0x0000007e512f7223 */ /* 0x040fe2000000002f */
[C---:B------:R-:W-:Y:S01]  /*7440*/  FFMA R44, R81.reuse, R125, R44 ;  /* 0x0000007d512c7223 */ /* 0x040fe2000000002c */
[----:B------:R-:W-:Y:S01]  /*7450*/  ISETP.NE.AND P6, PT, R204, RZ, PT ;  /* 0x000000ffcc00720c */ /* 0x000fe20003fc5270 */
[----:B------:R-:W-:Y:S01]  /*7460*/  FFMA R45, R81, R128, R45 ;  /* 0x00000080512d7223 */ /* 0x000fe2000000002d */
[----:B------:R-:W-:Y:S01]  /*7470*/  HADD2.F32 R130, -RZ, R129.H1_H1 ;  /* 0x30000081ff827230 */ /* 0x000fe20000004100 */
[----:B------:R-:W-:Y:S01]  /*7480*/  F2FP.SATFINITE.E4M3.F32.PACK_AB_MERGE_C R214, R47, R42, RZ ;  /* 0x0000002a2fd6723e */ /* 0x000fe200048070ff */
[----:B------:R-:W-:Y:S02]  /*7490*/  HADD2.F32 R129, -RZ, R131.H0_H0 ;  /* 0x20000083ff817230 */ /* 0x000fe40000004100 */
[C---:B------:R-:W-:Y:S01]  /*74a0*/  FMUL R46, R78.reuse, R50 ;  /* 0x000000324e2e7220 */ /* 0x040fe20000400000 */
[C---:B------:R-:W-:Y:S01]  /*74b0*/  FMUL R51, R78.reuse, R51 ;  /* 0x000000334e337220 */ /* 0x040fe20000400000 */
[--C-:B------:R-:W-:Y:S02]  /*74c0*/  HADD2.F32 R131, -RZ, R133.reuse.H0_H0 ;  /* 0x20000085ff837230 */ /* 0x100fe40000004100 */
[C---:B------:R-:W-:Y:S01]  /*74d0*/  FMUL R50, R78.reuse, R54 ;  /* 0x000000364e327220 */ /* 0x040fe20000400000 */
[C---:B------:R-:W-:Y:S01]  /*74e0*/  FFMA R46, R81.reuse, R127, R46 ;  /* 0x0000007f512e7223 */ /* 0x040fe2000000002e */
[----:B------:R-:W-:Y:S02]  /*74f0*/  HADD2.F32 R134, -RZ, R133.H1_H1 ;  /* 0x30000085ff867230 */ /* 0x000fe40000004100 */
[C---:B------:R-:W-:Y:S01]  /*7500*/  FFMA R51, R81.reuse, R130, R51 ;  /* 0x0000008251337223 */ /* 0x040fe20000000033 */
[----:B------:R-:W-:Y:S02]  /*7510*/  HADD2.F32 R133, -RZ, R135.H0_H0 ;  /* 0x20000087ff857230 */ /* 0x000fe40000004100 */
[C---:B------:R-:W-:Y:S01]  /*7520*/  FMUL R55, R78.reuse, R55 ;  /* 0x000000374e377220 */ /* 0x040fe20000400000 */
[C---:B------:R-:W-:Y:S01]  /*7530*/  FFMA R48, R81.reuse, R129, R48 ;  /* 0x0000008151307223 */ /* 0x040fe20000000030 */
[C---:B------:R-:W-:Y:S01]  /*7540*/  FFMA R49, R81.reuse, R132, R49 ;  /* 0x0000008451317223 */ /* 0x040fe20000000031 */
[--C-:B------:R-:W-:Y:S02]  /*7550*/  HADD2.F32 R135, -RZ, R137.reuse.H0_H0 ;  /* 0x20000089ff877230 */ /* 0x100fe40000004100 */
[C---:B------:R-:W-:Y:S01]  /*7560*/  FFMA R50, R81.reuse, R131, R50 ;  /* 0x0000008351327223 */ /* 0x040fe20000000032 */
[----:B------:R-:W-:Y:S02]  /*7570*/  HADD2.F32 R138, -RZ, R137.H1_H1 ;  /* 0x30000089ff8a7230 */ /* 0x000fe40000004100 */
[C---:B------:R-:W-:Y:S01]  /*7580*/  FMUL R54, R78.reuse, R58 ;  /* 0x0000003a4e367220 */ /* 0x040fe20000400000 */
[----:B------:R-:W-:Y:S02]  /*7590*/  HADD2.F32 R137, -RZ, R139.H0_H0 ;  /* 0x2000008bff897230 */ /* 0x000fe40000004100 */
[C---:B------:R-:W-:Y:S01]  /*75a0*/  FFMA R55, R81.reuse, R134, R55 ;  /* 0x0000008651377223 */ /* 0x040fe20000000037 */
        /* <DEDUP_REMOVED lines=16> */
[----:B------:R-:W-:Y:S01]  /*76b0*/  FFMA R63, R81, R142, R63 ;  /* 0x0000008e513f7223 */ /* 0x000fe2000000003f */
[----:B------:R-:W-:Y:S01]  /*76c0*/  FMUL R67, R78, R67 ;  /* 0x000000434e437220 */ /* 0x000fe20000400000 */
[----:B------:R-:W-:Y:S01]  /*76d0*/  F2FP.SATFINITE.E4M3.F32.PACK_AB_MERGE_C R215, R51, R46, RZ ;  /* 0x0000002e33d7723e */ /* 0x000fe200048070ff */
[C---:B------:R-:W-:Y:S01]  /*76e0*/  FFMA R60, R81.reuse, R141, R60 ;  /* 0x0000008d513c7223 */ /* 0x040fe2000000003c */
[C---:B------:R-:W-:Y:S01]  /*76f0*/  FFMA R61, R81.reuse, R144, R61 ;  /* 0x00000090513d7223 */ /* 0x040fe2000000003d */
[C---:B------:R-:W-:Y:S01]  /*7700*/  FFMA R62, R81.reuse, R143, R62 ;  /* 0x0000008f513e7223 */ /* 0x040fe2000000003e */
[----:B------:R-:W-:Y:S01]  /*7710*/  FFMA R67, R81, R146, R67 ;  /* 0x0000009251437223 */ /* 0x000fe20000000043 */
[----:B------:R-:W-:Y:S02]  /*7720*/  F2FP.SATFINITE.E4M3.F32.PACK_AB_MERGE_C R214, R41, R40, R214 ;  /* 0x0000002829d6723e */ /* 0x000fe400048070d6 */
[----:B------:R-:W-:Y:S02]  /*7730*/  F2FP.SATFINITE.E4M3.F32.PACK_AB_MERGE_C R215, R45, R44, R215 ;  /* 0x0000002c2dd7723e */ /* 0x000fe400048070d7 */
[----:B------:R-:W-:Y:S02]  /*7740*/  F2FP.SATFINITE.E4M3.F32.PACK_AB_MERGE_C R216, R55, R50, RZ ;  /* 0x0000003237d8723e */ /* 0x000fe400048070ff */
[----:B------:R-:W-:Y:S01]  /*7750*/  F2FP.SATFINITE.E4M3.F32.PACK_AB_MERGE_C R217, R59, R54, RZ ;  /* 0x000000363bd9723e */ /* 0x000fe200048070ff */
[----:B------:R1:W-:Y:S01]  /*7760*/  STS.128 [R195+0x8020], R212 ;  /* 0x008020d4c3007388 */ /* 0x0003e20000000c00 */
[----:B------:R-:W-:Y:S02]  /*7770*/  F2FP.SATFINITE.E4M3.F32.PACK_AB_MERGE_C R218, R63, R58, RZ ;  /* 0x0000003a3fda723e */ /* 0x000fe400048070ff */
[----:B------:R-:W-:Y:S02]  /*7780*/  F2FP.SATFINITE.E4M3.F32.PACK_AB_MERGE_C R219, R67, R62, RZ ;  /* 0x0000003e43db723e */ /* 0x000fe400048070ff */
[----:B------:R-:W-:Y:S02]  /*7790*/  F2FP.SATFINITE.E4M3.F32.PACK_AB_MERGE_C R216, R49, R48, R216 ;  /* 0x0000003031d8723e */ /* 0x000fe400048070d8 */
[----:B------:R-:W-:Y:S02]  /*77a0*/  F2FP.SATFINITE.E4M3.F32.PACK_AB_MERGE_C R217, R53, R52, R217 ;  /* 0x0000003435d9723e */ /* 0x000fe400048070d9 */
[----:B------:R-:W-:Y:S02]  /*77b0*/  F2FP.SATFINITE.E4M3.F32.PACK_AB_MERGE_C R218, R57, R56, R218 ;  /* 0x0000003839da723e */ /* 0x000fe400048070da */
[----:B------:R-:W-:Y:S02]  /*77c0*/  F2FP.SATFINITE.E4M3.F32.PACK_AB_MERGE_C R219, R61, R60, R219 ;  /* 0x0000003c3ddb723e */ /* 0x000fe400048070db */
[----:B------:R-:W-:Y:S02]  /*77d0*/  LEA R206, R181, UR49, 0x3 ;  /* 0x00000031b5ce7c11 */ /* 0x000fe4000f8e18ff */
[----:B------:R-:W-:Y:S01]  /*77e0*/  @P6 SHF.L.U32 R207, R180, 0x1f, RZ ;  /* 0x0000001fb4cf6819 */ /* 0x000fe200000006ff */
[----:B------:R1:W-:Y:S01]  /*77f0*/  STS.128 [R194+0x8010], R216 ;  /* 0x008010d8c2007388 */ /* 0x0003e20000000c00 */
[----:B------:R-:W-:Y:S01]  /*7800*/  @!PT LDS RZ, [RZ] ;  /* 0x00000000fffff984 */ /* 0x000fe20000000800 */
[----:B------:R-:W-:Y:S01]  /*7810*/  @!PT LDS RZ, [RZ] ;  /* 0x00000000fffff984 */ /* 0x000fe20000000800 */
[----:B------:R-:W-:Y:S01]  /*7820*/  @!PT LDS RZ, [RZ] ;  /* 0x00000000fffff984 */ /* 0x000fe20000000800 */
[----:B------:R-:W-:Y:S01]  /*7830*/  @!PT LDS RZ, [RZ] ;  /* 0x00000000fffff984 */ /* 0x000fe20000000800 */
[----:B------:R2:W-:Y:S07]  /*7840*/  MEMBAR.ALL.CTA ;  /* 0x0000000000007992 */ /* 0x0005ee0000008000 */
[----:B--2---:R-:W2:Y:S02]  /*7850*/  FENCE.VIEW.ASYNC.S ;  /* 0x00000000000073c6 */ /* 0x004ea40000000000 */
[----:B--2---:R-:W-:Y:S06]  /*7860*/  BAR.SYNC.DEFER_BLOCKING 0x1, 0x80 ;  /* 0x0042000000007b1d */ /* 0x004fec0000010000 */
[----:B------:R-:W-:Y:S05]  /*7870*/  @P0 BRA `(.L_x_124) ;  /* 0x0000000000280947 */ /* 0x000fea0003800000 */
[----:B------:R-:W-:Y:S02]  /*7880*/  UIADD3 UR4, UPT, UPT, UR49, 0x8200, URZ ;  /* 0x0000820031047890 */ /* 0x000fe4000fffe0ff */
[----:B------:R-:W-:Y:S01]  /*7890*/  UIADD3 UR6, UP0, UPT, UR52, 0x680, URZ ;  /* 0x0000068034067890 */ /* 0x000fe2000ff1e0ff */
[----:B------:R-:W-:Y:S03]  /*78a0*/  UMOV UR43, UR36 ;  /* 0x00000024002b7c82 */ /* 0x000fe60008000000 */
[----:B------:R-:W-:Y:S01]  /*78b0*/  MOV R188, UR4 ;  /* 0x0000000400bc7c02 */ /* 0x000fe20008000f00 */
[----:B------:R-:W-:Y:S03]  /*78c0*/  UIADD3.X UR7, UPT, UPT, URZ, UR53, URZ, UP0, !UPT ;  /* 0x00000035ff077290 */ /* 0x000fe600087fe4ff */
[----:B------:R-:W-:Y:S11]  /*78d0*/  R2UR UR40, R188 ;  /* 0x00000000bc2872ca */ /* 0x000ff600000e0000 */
[----:B------:R-:W-:Y:S02]  /*78e0*/  @!UPT UIADD3 URZ, UPT, UPT, URZ, URZ, URZ ;  /* 0x000000fffffff290 */ /* 0x000fe4000fffe0ff */
[----:B------:R2:W-:Y:S01]  /*78f0*/  UTMASTG.3D [UR40], [UR6] ;  /* 0x00000028060073b5 */ /* 0x0005e20008010000 */
[----:B------:R0:W-:Y:S01]  /*7900*/  UTMACMDFLUSH ;  /* 0x00000000000079b7 */ /* 0x0001e20000000000 */
[----:B--2---:R-:W-:Y:S04]  /*7910*/  DEPBAR.LE SB0, 0x1 ;  /* 0x000080400000791a */ /* 0x004fe80000000000 */
.L_x_124:
[----:B------:R-:W-:Y:S05]  /*7920*/  BSYNC.RECONVERGENT B0 ;  /* 0x0000000000007941 */ /* 0x000fea0003800200 */
.L_x_123:
[----:B------:R-:W-:Y:S06]  /*7930*/  BAR.SYNC.DEFER_BLOCKING 0x1, 0x80 ;  /* 0x0042000000007b1d */ /* 0x000fec0000010000 */
[----:B------:R-:W2:Y:S01]  /*7940*/  @P6 SYNCS.PHASECHK.TRANS64.TRYWAIT P0, [R206+URZ+0xb0], R207 ;  /* 0x0000b0cfce0065a7 */ /* 0x000ea200080011ff */
[----:B------:R-:W-:Y:S01]  /*7950*/  BSSY B1, `(.L_x_125) ;  /* 0x0000023000017945 */ /* 0x000fe20003800000 */
[----:B--2---:R-:W-:Y:S03]  /*7960*/  @P6 SEL R196, RZ, 0x1, !P0 ;  /* 0x00000001ffc46807 */ /* 0x004fe60004000000 */
[----:B------:R-:W-:Y:S05]  /*7970*/  @!P6 BRA `(.L_x_126) ;  /* 0x000000000080e947 */ /* 0x000fea0003800000 */
[----:B------:R-:W-:Y:S01]  /*7980*/  ISETP.NE.AND P1, PT, R197, RZ, PT ;  /* 0x000000ffc500720c */ /* 0x000fe20003f25270 */
[----:B------:R-:W-:Y:S01]  /*7990*/  BSSY B0, `(.L_x_127) ;  /* 0x000000a000007945 */ /* 0x000fe20003800000 */
[----:B------:R-:W-:Y:S11]  /*79a0*/  ISETP.NE.AND P0, PT, R196, RZ, PT ;  /* 0x000000ffc400720c */ /* 0x000ff60003f05270 */
[----:B------:R-:W-:Y:S04]  /*79b0*/  @P1 IMAD R0, R181, 0x2000, R186 ;  /* 0x00002000b5001824 */ /* 0x000fe800078e02ba */
[C---:B------:R-:W-:Y:S01]  /*79c0*/  @P1 IMAD.IADD R5, R0.reuse, 0x1, R199 ;  /* 0x0000000100051824 */ /* 0x040fe200078e02c7 */
[----:B------:R-:W-:Y:S03]  /*79d0*/  @P1 IADD3 R4, PT, PT, R0, R205, RZ ;  /* 0x000000cd00041210 */ /* 0x000fe60007ffe0ff */
[----:B------:R-:W-:Y:S01]  /*79e0*/  @P1 IMAD.IADD R2, R198, 0x1, R5 ;  /* 0x00000001c6021824 */ /* 0x000fe200078e0205 */
[----:B------:R-:W-:Y:S06]  /*79f0*/  @P0 BRA `(.L_x_128) ;  /* 0x00000000000c0947 */ /* 0x000fec0003800000 */
[----:B------:R-:W-:Y:S04]  /*7a00*/  SHF.L.U32 R3, R180, 0x1f, RZ ;  /* 0x0000001fb4037819 */ /* 0x000fe800000006ff */
[----:B------:R-:W2:Y:S02]  /*7a10*/  SYNCS.PHASECHK.TRANS64.TRYWAIT P0, [R206+URZ+0xb0], R3 ;  /* 0x0000b003ce0075a7 */ /* 0x000ea400080011ff */
[----:B--2---:R-:W-:Y:S05]  /*7a20*/  @!P0 BRA `(.L_x_129) ;  /* 0x0000004c00c08947 */ /* 0x004fea0003800000 */
.L_x_128:
[----:B------:R-:W-:Y:S05]  /*7a30*/  BSYNC B0 ;  /* 0x0000000000007941 */ /* 0x000fea0003800000 */
.L_x_127:
[----:B------:R-:W-:Y:S01]  /*7a40*/  ISETP.NE.AND P0, PT, R197, RZ, PT ;  /* 0x000000ffc500720c */ /* 0x000fe20003f05270 */
[----:B--2---:R-:W-:Y:S02]  /*7a50*/  VIADD R206, R206, 0xd0 ;  /* 0x000000d0cece7836 */ /* 0x004fe40000000000 */
[----:B------:R-:W-:Y:S02]  /*7a60*/  IMAD.U32 R3, RZ, RZ, UR37 ;  /* 0x00000025ff037e24 */ /* 0x000fe4000f8e00ff */
[----:B------:R-:W-:Y:S03]  /*7a70*/  VIADD R181, R181, 0x1 ;  /* 0x00000001b5b57836 */ /* 0x000fe60000000000 */
[----:B------:R-:W-:Y:S05]  /*7a80*/  PRMT R3, R3, 0x654, R206 ;  /* 0x0000065403037816 */ /* 0x000fea00000000ce */
[----:B------:R2:W3:Y:S04]  /*7a90*/  @P0 LDS.128 R148, [R0] ;  /* 0x0000000000940984 */ /* 0x0004e80000000c00 */
[----:B------:R2:W4:Y:S04]  /*7aa0*/  @P0 LDS.128 R156, [R4+0x20] ;  /* 0x00002000049c0984 */ /* 0x0005280000000c00 */
        /* <DEDUP_REMOVED lines=9> */
[----:B------:R-:W-:Y:S01]  /*7b40*/  SEL R181, R181, RZ, P0 ;  /* 0x000000ffb5b57207 */ /* 0x000fe20000000000 */
[----:B-----5:R5:W-:Y:S02]  /*7b50*/  SYNCS.ARRIVE.TRANS64.RED.A1T0 RZ, [R3+URZ], RZ ;  /* 0x000000ff03ff79a7 */ /* 0x020be400081004ff */
[----:B-----5:R-:W-:Y:S04]  /*7b60*/  SEL R3, RZ, 0x1, P0 ;  /* 0x00000001ff037807 */ /* 0x020fe80000000000 */
[----:B--234-:R-:W-:Y:S02]  /*7b70*/  LOP3.LUT R180, R180, R3, RZ, 0x3c, !PT ;  /* 0x00000003b4b47212 */ /* 0x01cfe400078e3cff */
.L_x_126:
[----:B------:R-:W-:Y:S05]  /*7b80*/  BSYNC B1 ;  /* 0x0000000000017941 */ /* 0x000fea0003800000 */
.L_x_125:
[----:B------:R-:W-:Y:S01]  /*7b90*/  VIADD R0, R80, 0x40 ;  /* 0x0000004050007836 */ /* 0x000fe20000000000 */
[----:B------:R-:W-:Y:S04]  /*7ba0*/  BSSY.RECONVERGENT B6, `(.L_x_130) ;  /* 0x0000015000067945 */ /* 0x000fe80003800200 */
[----:B------:R-:W-:Y:S04]  /*7bb0*/  SHF.R.U32.HI R0, RZ, 0x15, R0 ;  /* 0x00000015ff007819 */ /* 0x000fe80000011600 */
[----:B------:R-:W-:Y:S11]  /*7bc0*/  LOP3.LUT P0, RZ, R0, 0x3, R173, 0x48, !PT ;  /* 0x0000000300ff7812 */ /* 0x000ff600078048ad */
[----:B------:R-:W-:Y:S02]  /*7bd0*/  @!UPT UIADD3 URZ, UPT, UPT, URZ, URZ, URZ ;  /* 0x000000fffffff290 */ /* 0x000fe4000fffe0ff */
[----:B------:R-:W-:Y:S05]  /*7be0*/  @!P0 BRA `(.L_x_131) ;  /* 0x0000000000408947 */ /* 0x000fea0003800000 */
[----:B------:R-:W2:Y:S01]  /*7bf0*/  LDCU.64 UR8, c[0x4][0x78] ;  /* 0x01000f00ff0877ac */ /* 0x000ea20008000a00 */
[----:B------:R-:W-:Y:S01]  /*7c00*/  MOV R3, 0x0 ;  /* 0x0000000000037802 */ /* 0x000fe20000000f00 */
[----:B------:R-:W-:Y:S02]  /*7c10*/  HFMA2 R12, -RZ, RZ, 0, 5.9604644775390625e-08 ;  /* 0x00000001ff0c7431 */ /* 0x000fe400000001ff */
[----:B------:R-:W-:Y:S02]  /*7c20*/  IMAD.MOV.U32 R8, RZ, RZ, 0x192 ;  /* 0x00000192ff087424 */ /* 0x000fe400078e00ff */
[----:B------:R-:W-:Y:S01]  /*7c30*/  IMAD.MOV.U32 R13, RZ, RZ, RZ ;  /* 0x000000ffff0d7224 */ /* 0x000fe200078e00ff */
[----:B------:R-:W3:Y:S01]  /*7c40*/  LDCU.64 UR6, c[0x4][0x80] ;  /* 0x01001000ff0677ac */ /* 0x000ee20008000a00 */
[----:B------:R-:W4:Y:S01]  /*7c50*/  LDC.64 R2, c[0x4][R3] ;  /* 0x0100000003027b82 */ /* 0x000f220000000a00 */
[----:B------:R-:W5:Y:S01]  /*7c60*/  LDCU.64 UR4, c[0x4][0x18] ;  /* 0x01000300ff0477ac */ /* 0x000f620008000a00 */
[----:B--2---:R-:W-:Y:S01]  /*7c70*/  MOV R5, UR9 ;  /* 0x0000000900057c02 */ /* 0x004fe20008000f00 */
[----:B------:R-:W-:Y:S01]  /*7c80*/  IMAD.U32 R4, RZ, RZ, UR8 ;  /* 0x00000008ff047e24 */ /* 0x000fe2000f8e00ff */
[----:B---3--:R-:W-:Y:S01]  /*7c90*/  MOV R7, UR7 ;  /* 0x0000000700077c02 */ /* 0x008fe20008000f00 */
[----:B------:R-:W-:Y:S01]  /*7ca0*/  IMAD.U32 R6, RZ, RZ, UR6 ;  /* 0x00000006ff067e24 */ /* 0x000fe2000f8e00ff */
[----:B-----5:R-:W-:Y:S01]  /*7cb0*/  MOV R11, UR5 ;  /* 0x00000005000b7c02 */ /* 0x020fe20008000f00 */
[----:B------:R-:W-:Y:S02]  /*7cc0*/  IMAD.U32 R10, RZ, RZ, UR4 ;  /* 0x00000004ff0a7e24 */ /* 0x000fe4000f8e00ff */
[----:B------:R-:W-:Y:S07]  /*7cd0*/  LEPC R20, `(.L_x_131) ;  /* 0x000000001014794e */ /* 0x000fee0000000000 */
[----:B-1--4-:R-:W-:Y:S05]  /*7ce0*/  CALL.ABS.NOINC R2 ;  /* 0x0000000002007343 */ /* 0x012fea0003c00000 */
.L_x_131:
[----:B------:R-:W-:Y:S05]  /*7cf0*/  BSYNC.RECONVERGENT B6 ;  /* 0x0000000000067941 */ /* 0x000fea0003800200 */
.L_x_130:
[----:B------:R-:W-:Y:S01]  /*7d00*/  F2FP.F16.E4M3.UNPACK_B R4, R149 ;  /* 0x00000095ff04723e */ /* 0x000fe200020006ff */
[----:B------:R-:W-:Y:S05]  /*7d10*/  WARPSYNC.ALL ;  /* 0x0000000000007948 */ /* 0x000fea0003800000 */
[----:B------:R-:W-:Y:S01]  /*7d20*/  R2UR UR4, R80 ;  /* 0x00000000500472ca */ /* 0x000fe200000e0000 */
[--C-:B------:R-:W-:Y:S01]  /*7d30*/  HADD2.F32 R88, -RZ, R4.reuse.H0_H0 ;  /* 0x20000004ff587230 */ /* 0x100fe20000004100 */
[-C--:B------:R-:W-:Y:S01]  /*7d40*/  F2FP.F16.E4M3.UNPACK_B R0, R148.reuse ;  /* 0x00000094ff00723e */ /* 0x080fe200020006ff */
[----:B------:R-:W-:Y:S01]  /*7d50*/  HADD2.F32 R83, -RZ, R4.H1_H1 ;  /* 0x30000004ff537230 */ /* 0x000fe20000004100 */
[----:B------:R-:W-:Y:S01]  /*7d60*/  F2FP.F16.E4M3.UNPACK_B R4, R151 ;  /* 0x00000097ff04723e */ /* 0x000fe200020006ff */
[----:B------:R-:W-:Y:S01]  /*7d70*/  BSSY.RECONVERGENT B0, `(.L_x_132) ;  /* 0x0000116000007945 */ /* 0x000fe20003800200 */
[----:B------:R-:W-:Y:S01]  /*7d80*/  F2FP.F16.E4M3.UNPACK_B R3, R148.H1 ;  /* 0x00000094ff03723e */ /* 0x000fe200030006ff */
[--C-:B------:R-:W-:Y:S01]  /*7d90*/  HADD2.F32 R2, -RZ, R0.reuse.H0_H0 ;  /* 0x20000000ff027230 */ /* 0x100fe20000004100 */
[----:B-1----:R-:W-:Y:S01]  /*7da0*/  F2FP.F16.E4M3.UNPACK_B R135, R162 ;  /* 0x000000a2ff87723e */ /* 0x002fe200020006ff */
[----:B------:R-:W-:Y:S01]  /*7db0*/  HADD2.F32 R82, -RZ, R0.H1_H1 ;  /* 0x30000000ff527230 */ /* 0x000fe20000004100 */
[----:B------:R-:W-:Y:S01]  /*7dc0*/  F2FP.F16.E4M3.UNPACK_B R0, R149.H1 ;  /* 0x00000095ff00723e */ /* 0x000fe200030006ff */
[--C-:B------:R-:W-:Y:S01]  /*7dd0*/  HADD2.F32 R84, -RZ, R3.reuse.H0_H0 ;  /* 0x20000003ff547230 */ /* 0x100fe20000004100 */
[----:B------:R-:W-:Y:S01]  /*7de0*/  F2FP.F16.E4M3.UNPACK_B R125, R159.H1 ;  /* 0x0000009fff7d723e */ /* 0x000fe200030006ff */
[----:B------:R-:W-:Y:S01]  /*7df0*/  HADD2.F32 R86, -RZ, R3.H1_H1 ;  /* 0x30000003ff567230 */ /* 0x000fe20000004100 */
[-C--:B------:R-:W-:Y:S01]  /*7e00*/  F2FP.F16.E4M3.UNPACK_B R3, R150.reuse ;  /* 0x00000096ff03723e */ /* 0x080fe200020006ff */
[--C-:B------:R-:W-:Y:S01]  /*7e10*/  HADD2.F32 R90, -RZ, R0.reuse.H0_H0 ;  /* 0x20000000ff5a7230 */ /* 0x100fe20000004100 */
[----:B------:R-:W-:Y:S01]  /*7e20*/  ISETP.NE.AND P0, PT, R189, RZ, PT ;  /* 0x000000ffbd00720c */ /* 0x000fe20003f05270 */
[----:B------:R-:W-:Y:S01]  /*7e30*/  HADD2.F32 R85, -RZ, R0.H1_H1 ;  /* 0x30000000ff557230 */ /* 0x000fe20000004100 */
[----:B------:R-:W-:Y:S01]  /*7e40*/  F2FP.F16.E4M3.UNPACK_B R0, R150.H1 ;  /* 0x00000096ff00723e */ /* 0x000fe200030006ff */
[--C-:B------:R-:W-:Y:S01]  /*7e50*/  HADD2.F32 R92, -RZ, R3.reuse.H0_H0 ;  /* 0x20000003ff5c7230 */ /* 0x100fe20000004100 */
[----:B------:R-:W-:Y:S01]  /*7e60*/  ISETP.NE.AND P6, PT, R204, RZ, PT ;  /* 0x000000ffcc00720c */ /* 0x000fe20003fc5270 */
[----:B------:R-:W-:Y:S01]  /*7e70*/  HADD2.F32 R87, -RZ, R3.H1_H1 ;  /* 0x30000003ff577230 */ /* 0x000fe20000004100 */
[----:B------:R-:W-:Y:S01]  /*7e80*/  F2FP.F16.E4M3.UNPACK_B R3, R151.H1 ;  /* 0x00000097ff03723e */ /* 0x000fe200030006ff */
[--C-:B------:R-:W-:Y:S02]  /*7e90*/  HADD2.F32 R94, -RZ, R0.reuse.H0_H0 ;  /* 0x20000000ff5e7230 */ /* 0x100fe40000004100 */
[----:B------:R-:W-:Y:S01]  /*7ea0*/  HADD2.F32 R89, -RZ, R0.H1_H1 ;  /* 0x30000000ff597230 */ /* 0x000fe20000004100 */
[-C--:B------:R-:W-:Y:S01]  /*7eb0*/  F2FP.F16.E4M3.UNPACK_B R0, R152.reuse ;  /* 0x00000098ff00723e */ /* 0x080fe200020006ff */
[--C-:B------:R-:W-:Y:S02]  /*7ec0*/  HADD2.F32 R96, -RZ, R4.reuse.H0_H0 ;  /* 0x20000004ff607230 */ /* 0x100fe40000004100 */
[----:B------:R-:W-:Y:S01]  /*7ed0*/  HADD2.F32 R91, -RZ, R4.H1_H1 ;  /* 0x30000004ff5b7230 */ /* 0x000fe20000004100 */
[-C--:B------:R-:W-:Y:S01]  /*7ee0*/  F2FP.F16.E4M3.UNPACK_B R4, R153.reuse ;  /* 0x00000099ff04723e */ /* 0x080fe200020006ff */
[--C-:B------:R-:W-:Y:S02]  /*7ef0*/  HADD2.F32 R100, -RZ, R0.reuse.H0_H0 ;  /* 0x20000000ff647230 */ /* 0x100fe40000004100 */
[----:B------:R-:W-:Y:S01]  /*7f00*/  HADD2.F32 R95, -RZ, R0.H1_H1 ;  /* 0x30000000ff5f7230 */ /* 0x000fe20000004100 */
[----:B------:R-:W-:Y:S01]  /*7f10*/  F2FP.F16.E4M3.UNPACK_B R0, R153.H1 ;  /* 0x00000099ff00723e */ /* 0x000fe200030006ff */
[--C-:B------:R-:W-:Y:S02]  /*7f20*/  HADD2.F32 R98, -RZ, R3.reuse.H0_H0 ;  /* 0x20000003ff627230 */ /* 0x100fe40000004100 */
[----:B------:R-:W-:Y:S01]  /*7f30*/  HADD2.F32 R93, -RZ, R3.H1_H1 ;  /* 0x30000003ff5d7230 */ /* 0x000fe20000004100 */
[----:B------:R-:W-:Y:S01]  /*7f40*/  F2FP.F16.E4M3.UNPACK_B R3, R152.H1 ;  /* 0x00000098ff03723e */ /* 0x000fe200030006ff */
[--C-:B------:R-:W-:Y:S02]  /*7f50*/  HADD2.F32 R106, -RZ, R0.reuse.H0_H0 ;  /* 0x20000000ff6a7230 */ /* 0x100fe40000004100 */
[----:B------:R-:W-:Y:S01]  /*7f60*/  HADD2.F32 R101, -RZ, R0.H1_H1 ;  /* 0x30000000ff657230 */ /* 0x000fe20000004100 */
[-C--:B------:R-:W-:Y:S01]  /*7f70*/  F2FP.F16.E4M3.UNPACK_B R0, R154.reuse.H1 ;  /* 0x0000009aff00723e */ /* 0x080fe200030006ff */
[--C-:B------:R-:W-:Y:S02]  /*7f80*/  HADD2.F32 R104, -RZ, R4.reuse.H0_H0 ;  /* 0x20000004ff687230 */ /* 0x100fe40000004100 */
[----:B------:R-:W-:Y:S01]  /*7f90*/  HADD2.F32 R99, -RZ, R4.H1_H1 ;  /* 0x30000004ff637230 */ /* 0x000fe20000004100 */
[----:B------:R-:W-:Y:S01]  /*7fa0*/  F2FP.F16.E4M3.UNPACK_B R4, R155 ;  /* 0x0000009bff04723e */ /* 0x000fe200020006ff */
[--C-:B------:R-:W-:Y:S02]  /*7fb0*/  HADD2.F32 R102, -RZ, R3.reuse.H0_H0 ;  /* 0x20000003ff667230 */ /* 0x100fe40000004100 */
[----:B------:R-:W-:Y:S01]  /*7fc0*/  HADD2.F32 R97, -RZ, R3.H1_H1 ;  /* 0x30000003ff617230 */ /* 0x000fe20000004100 */
[----:B------:R-:W-:Y:S01]  /*7fd0*/  F2FP.F16.E4M3.UNPACK_B R3, R154 ;  /* 0x0000009aff03723e */ /* 0x000fe200020006ff */
[--C-:B------:R-:W-:Y:S02]  /*7fe0*/  HADD2.F32 R110, -RZ, R0.reuse.H0_H0 ;  /* 0x20000000ff6e7230 */ /* 0x100fe40000004100 */
[----:B------:R-:W-:Y:S01]  /*7ff0*/  HADD2.F32 R105, -RZ, R0.H1_H1 ;  /* 0x30000000ff697230 */ /* 0x000fe20000004100 */
[-C--:B------:R-:W-:Y:S01]  /*8000*/  F2FP.F16.E4M3.UNPACK_B R0, R156.reuse ;  /* 0x0000009cff00723e */ /* 0x080fe200020006ff */
[--C-:B------:R-:W-:Y:S02]  /*8010*/  HADD2.F32 R112, -RZ, R4.reuse.H0_H0 ;  /* 0x20000004ff707230 */ /* 0x100fe40000004100 */
[----:B------:R-:W-:Y:S01]  /*8020*/  HADD2.F32 R107, -RZ, R4.H1_H1 ;  /* 0x30000004ff6b7230 */ /* 0x000fe20000004100 */
[----:B------:R-:W-:Y:S01]  /*8030*/  F2FP.F16.E4M3.UNPACK_B R4, R157 ;  /* 0x0000009dff04723e */ /* 0x000fe200020006ff */
[--C-:B------:R-:W-:Y:S02]  /*8040*/  HADD2.F32 R108, -RZ, R3.reuse.H0_H0 ;  /* 0x20000003ff6c7230 */ /* 0x100fe40000004100 */
[----:B------:R-:W-:Y:S01]  /*8050*/  HADD2.F32 R103, -RZ, R3.H1_H1 ;  /* 0x30000003ff677230 */ /* 0x000fe20000004100 */
[----:B------:R-:W-:Y:S01]  /*8060*/  F2FP.F16.E4M3.UNPACK_B R3, R155.H1 ;  /* 0x0000009bff03723e */ /* 0x000fe200030006ff */
[--C-:B------:R-:W-:Y:S02]  /*8070*/  HADD2.F32 R116, -RZ, R0.reuse.H0_H0 ;  /* 0x20000000ff747230 */ /* 0x100fe40000004100 */
[----:B------:R-:W-:Y:S01]  /*8080*/  HADD2.F32 R111, -RZ, R0.H1_H1 ;  /* 0x30000000ff6f7230 */ /* 0x000fe20000004100 */
[----:B------:R-:W-:Y:S01]  /*8090*/  F2FP.F16.E4M3.UNPACK_B R0, R156.H1 ;  /* 0x0000009cff00723e */ /* 0x000fe200030006ff */
[--C-:B------:R-:W-:Y:S02]  /*80a0*/  HADD2.F32 R120, -RZ, R4.reuse.H0_H0 ;  /* 0x20000004ff787230 */ /* 0x100fe40000004100 */
[----:B------:R-:W-:Y:S02]  /*80b0*/  HADD2.F32 R115, -RZ, R4.H1_H1 ;  /* 0x30000004ff737230 */ /* 0x000fe40000004100 */
[--C-:B------:R-:W-:Y:S01]  /*80c0*/  HADD2.F32 R114, -RZ, R3.reuse.H0_H0 ;  /* 0x20000003ff727230 */ /* 0x100fe20000004100 */
[----:B------:R-:W1:Y:S01]  /*80d0*/  LDTM.x64 R4, tmem[UR4+0x40] ;  /* 0x00004004000479ee */ /* 0x000e620008340000 */
[----:B------:R-:W-:Y:S01]  /*80e0*/  HADD2.F32 R109, -RZ, R3.H1_H1 ;  /* 0x30000003ff6d7230 */ /* 0x000fe20000004100 */
[----:B------:R-:W-:Y:S01]  /*80f0*/  F2FP.F16.E4M3.UNPACK_B R3, R157.H1 ;  /* 0x0000009dff03723e */ /* 0x000fe200030006ff */
        /* <DEDUP_REMOVED lines=14> */
[----:B------:R-:W-:Y:S01]  /*81e0*/  F2FP.F16.E4M3.UNPACK_B R0, R160.H1 ;  /* 0x000000a0ff00723e */ /* 0x000fe200030006ff */
[--C-:B------:R-:W-:Y:S02]  /*81f0*/  HADD2.F32 R132, -RZ, R3.reuse.H0_H0 ;  /* 0x20000003ff847230 */ /* 0x100fe40000004100 */
[C---:B-1----:R-:W-:Y:S01]  /*8200*/  FMUL R7, R78.reuse, R7 ;  /* 0x000000074e077220 */ /* 0x042fe20000400000 */
        /* <DEDUP_REMOVED lines=10> */
[C---:B------:R-:W-:Y:S01]  /*82b0*/  FMUL R0, R78.reuse, R4 ;  /* 0x000000044e007220 */ /* 0x040fe20000400000 */
[--C-:B------:R-:W-:Y:S01]  /*82c0*/  HADD2.F32 R140, -RZ, R135.reuse.H0_H0 ;  /* 0x20000087ff8c7230 */ /* 0x100fe20000004100 */
[----:B------:R-:W-:Y:S01]  /*82d0*/  F2FP.F16.E4M3.UNPACK_B R4, R163 ;  /* 0x000000a3ff04723e */ /* 0x000fe200020006ff */
[----:B------:R-:W-:Y:S02]  /*82e0*/  HADD2.F32 R135, -RZ, R135.H1_H1 ;  /* 0x30000087ff877230 */ /* 0x000fe40000004100 */
[C---:B------:R-:W-:Y:S01]  /*82f0*/  FFMA R0, R81.reuse, R2, R0 ;  /* 0x0000000251007223 */ /* 0x040fe20000000000 */
[C---:B------:R-:W-:Y:S01]  /*8300*/  FMUL R2, R78.reuse, R5 ;  /* 0x000000054e027220 */ /* 0x040fe20000400000 */
[--C-:B------:R-:W-:Y:S01]  /*8310*/  HADD2.F32 R142, -RZ, R3.reuse.H0_H0 ;  /* 0x20000003ff8e7230 */ /* 0x100fe20000004100 */
[----:B------:R-:W-:Y:S01]  /*8320*/  F2FP.F16.E4M3.UNPACK_B R5, R163.H1 ;  /* 0x000000a3ff05723e */ /* 0x000fe200030006ff */
[----:B------:R-:W-:Y:S02]  /*8330*/  HADD2.F32 R137, -RZ, R3.H1_H1 ;  /* 0x30000003ff897230 */ /* 0x000fe40000004100 */
[C---:B------:R-:W-:Y:S01]  /*8340*/  FFMA R2, R81.reuse, R82, R2 ;  /* 0x0000005251027223 */ /* 0x040fe20000000002 */
[--C-:B------:R-:W-:Y:S02]  /*8350*/  HADD2.F32 R82, -RZ, R4.reuse.H0_H0 ;  /* 0x20000004ff527230 */ /* 0x100fe40000004100 */
[C---:B------:R-:W-:Y:S01]  /*8360*/  FMUL R3, R78.reuse, R6 ;  /* 0x000000064e037220 */ /* 0x040fe20000400000 */
[----:B------:R-:W-:Y:S02]  /*8370*/  HADD2.F32 R139, -RZ, R4.H1_H1 ;  /* 0x30000004ff8b7230 */ /* 0x000fe40000004100 */
[C---:B------:R-:W-:Y:S01]  /*8380*/  FMUL R4, R78.reuse, R9 ;  /* 0x000000094e047220 */ /* 0x040fe20000400000 */
[--C-:B------:R-:W-:Y:S02]  /*8390*/  HADD2.F32 R141, -RZ, R5.reuse.H1_H1 ;  /* 0x30000005ff8d7230 */ /* 0x100fe40000004100 */
[C---:B------:R-:W-:Y:S01]  /*83a0*/  FFMA R3, R81.reuse, R84, R3 ;  /* 0x0000005451037223 */ /* 0x040fe20000000003 */
[----:B------:R-:W-:Y:S01]  /*83b0*/  FFMA R7, R81, R86, R7 ;  /* 0x0000005651077223 */ /* 0x000fe20000000007 */
[----:B------:R-:W-:Y:S02]  /*83c0*/  HADD2.F32 R84, -RZ, R5.H0_H0 ;  /* 0x20000005ff547230 */ /* 0x000fe40000004100 */
[C---:B------:R-:W-:Y:S01]  /*83d0*/  FMUL R5, R78.reuse, R10 ;  /* 0x0000000a4e057220 */ /* 0x040fe20000400000 */
[C---:B------:R-:W-:Y:S01]  /*83e0*/  FMUL R6, R78.reuse, R11 ;  /* 0x0000000b4e067220 */ /* 0x040fe20000400000 */
[C---:B------:R-:W-:Y:S01]  /*83f0*/  FMUL R11, R78.reuse, R16 ;  /* 0x000000104e0b7220 */ /* 0x040fe20000400000 */
[----:B------:R-:W-:Y:S01]  /*8400*/  F2FP.SATFINITE.E4M3.F32.PACK_AB_MERGE_C R143, R7, R3, RZ ;  /* 0x00000003078f723e */ /* 0x000fe200048070ff */
[C---:B------:R-:W-:Y:S01]  /*8410*/  FMUL R3, R78.reuse, R8 ;  /* 0x000000084e037220 */ /* 0x040fe20000400000 */
[C---:B------:R-:W-:Y:S01]  /*8420*/  FMUL R7, R78.reuse, R12 ;  /* 0x0000000c4e077220 */ /* 0x040fe20000400000 */
[C---:B------:R-:W-:Y:S01]  /*8430*/  FMUL R8, R78.reuse, R13 ;  /* 0x0000000d4e087220 */ /* 0x040fe20000400000 */
[C---:B------:R-:W-:Y:S01]  /*8440*/  FMUL R12, R78.reuse, R17 ;  /* 0x000000114e0c7220 */ /* 0x040fe20000400000 */
[C---:B------:R-:W-:Y:S01]  /*8450*/  FFMA R3, R81.reuse, R88, R3 ;  /* 0x0000005851037223 */ /* 0x040fe20000000003 */
[C---:B------:R-:W-:Y:S01]  /*8460*/  FFMA R4, R81.reuse, R83, R4 ;  /* 0x0000005351047223 */ /* 0x040fe20000000004 */
[C---:B------:R-:W-:Y:S01]  /*8470*/  FFMA R5, R81.reuse, R90, R5 ;  /* 0x0000005a51057223 */ /* 0x040fe20000000005 */
[C---:B------:R-:W-:Y:S01]  /*8480*/  FFMA R6, R81.reuse, R85, R6 ;  /* 0x0000005551067223 */ /* 0x040fe20000000006 */
[C---:B------:R-:W-:Y:S01]  /*8490*/  FFMA R7, R81.reuse, R92, R7 ;  /* 0x0000005c51077223 */ /* 0x040fe20000000007 */
[C---:B------:R-:W-:Y:S01]  /*84a0*/  FFMA R8, R81.reuse, R87, R8 ;  /* 0x0000005751087223 */ /* 0x040fe20000000008 */
[C---:B------:R-:W-:Y:S01]  /*84b0*/  FMUL R16, R78.reuse, R21 ;  /* 0x000000154e107220 */ /* 0x040fe20000400000 */
[----:B------:R-:W-:Y:S01]  /*84c0*/  FMUL R9, R78, R14 ;  /* 0x0000000e4e097220 */ /* 0x000fe20000400000 */
[----:B------:R-:W-:Y:S01]  /*84d0*/  F2FP.SATFINITE.E4M3.F32.PACK_AB_MERGE_C R5, R6, R5, RZ ;  /* 0x000000050605723e */ /* 0x000fe200048070ff */
[C---:B------:R-:W-:Y:S01]  /*84e0*/  FMUL R10, R78.reuse, R15 ;  /* 0x0000000f4e0a7220 */ /* 0x040fe20000400000 */
[C---:B------:R-:W-:Y:S01]  /*84f0*/  FMUL R15, R78.reuse, R20 ;  /* 0x000000144e0f7220 */ /* 0x040fe20000400000 */
[C---:B------:R-:W-:Y:S01]  /*8500*/  FFMA R9, R81.reuse, R94, R9 ;  /* 0x0000005e51097223 */ /* 0x040fe20000000009 */
[C---:B------:R-:W-:Y:S01]  /*8510*/  FMUL R20, R78.reuse, R25 ;  /* 0x000000194e147220 */ /* 0x040fe20000400000 */
[C---:B------:R-:W-:Y:S01]  /*8520*/  FFMA R10, R81.reuse, R89, R10 ;  /* 0x00000059510a7223 */ /* 0x040fe2000000000a */
[C---:B------:R-:W-:Y:S01]  /*8530*/  FFMA R11, R81.reuse, R96, R11 ;  /* 0x00000060510b7223 */ /* 0x040fe2000000000b */
[C---:B------:R-:W-:Y:S01]  /*8540*/  FFMA R12, R81.reuse, R91, R12 ;  /* 0x0000005b510c7223 */ /* 0x040fe2000000000c */
[C---:B------:R-:W-:Y:S01]  /*8550*/  FMUL R13, R78.reuse, R18 ;  /* 0x000000124e0d7220 */ /* 0x040fe20000400000 */
[----:B------:R-:W-:Y:S01]  /*8560*/  FMUL R14, R78, R19 ;  /* 0x000000134e0e7220 */ /* 0x000fe20000400000 */
[----:B------:R-:W-:Y:S01]  /*8570*/  F2FP.SATFINITE.E4M3.F32.PACK_AB_MERGE_C R9, R10, R9, RZ ;  /* 0x000000090a09723e */ /* 0x000fe200048070ff */
[C---:B------:R-:W-:Y:S01]  /*8580*/  FMUL R19, R78.reuse, R24 ;  /* 0x000000184e137220 */ /* 0x040fe20000400000 */
        /* <DEDUP_REMOVED lines=17> */
[----:B------:R-:W-:Y:S01]  /*86a0*/  FMUL R27, R78, R32 ;  /* 0x000000204e1b7220 */ /* 0x000fe20000400000 */
[C---:B------:R-:W-:Y:S01]  /*86b0*/  FFMA R21, R81.reuse, R106, R21 ;  /* 0x0000006a51157223 */ /* 0x040fe20000000015 */
[C---:B------:R-:W-:Y:S01]  /*86c0*/  FFMA R22, R81.reuse, R101, R22 ;  /* 0x0000006551167223 */ /* 0x040fe20000000016 */
[----:B------:R-:W-:Y:S01]  /*86d0*/  F2FP.SATFINITE.E4M3.F32.PACK_AB_MERGE_C R16, R16, R15, R17 ;  /* 0x0000000f1010723e */ /* 0x000fe20004807011 */
[C---:B------:R-:W-:Y:S01]  /*86e0*/  FFMA R23, R81.reuse, R108, R23 ;  /* 0x0000006c51177223 */ /* 0x040fe20000000017 */
[C---:B------:R-:W-:Y:S01]  /*86f0*/  FFMA R24, R81.reuse, R103, R24 ;  /* 0x0000006751187223 */ /* 0x040fe20000000018 */
[----:B------:R-:W-:Y:S01]  /*8700*/  FMUL R32, R78, R37 ;  /* 0x000000254e207220 */ /* 0x000fe20000400000 */
[----:B------:R-:W-:Y:S01]  /*8710*/  F2FP.SATFINITE.E4M3.F32.PACK_AB_MERGE_C R21, R22, R21, RZ ;  /* 0x000000151615723e */ /* 0x000fe200048070ff */
[C---:B------:R-:W-:Y:S01]  /*8720*/  FMUL R25, R78.reuse, R30 ;  /* 0x0000001e4e197220 */ /* 0x040fe20000400000 */
[C---:B------:R-:W-:Y:S01]  /*8730*/  FMUL R26, R78.reuse, R31 ;  /* 0x0000001f4e1a7220 */ /* 0x040fe20000400000 */
[----:B------:R-:W-:Y:S01]  /*8740*/  FMUL R31, R78, R36 ;  /* 0x000000244e1f7220 */ /* 0x000fe20000400000 */
[----:B------:R-:W-:Y:S01]  /*8750*/  F2FP.SATFINITE.E4M3.F32.PACK_AB_MERGE_C R17, R20, R19, R21 ;  /* 0x000000131411723e */ /* 0x000fe20004807015 */
        /* <DEDUP_REMOVED lines=8> */
[----:B------:R-:W-:Y:S01]  /*87e0*/  FMUL R35, R78, R40 ;  /* 0x000000284e237220 */ /* 0x000fe20000400000 */
[C---:B------:R-:W-:Y:S01]  /*87f0*/  FFMA R29, R81.reuse, R114, R29 ;  /* 0x00000072511d7223 */ /* 0x040fe2000000001d */
[----:B------:R-:W-:Y:S01]  /*8800*/  F2FP.SATFINITE.E4M3.F32.PACK_AB_MERGE_C R18, R24, R23, R18 ;  /* 0x000000171812723e */ /* 0x000fe20004807012 */
        /* <DEDUP_REMOVED lines=22> */
[C---:B------:R-:W-:Y:S01]  /*8970*/  FMUL R41, R78.reuse, R46 ;  /* 0x0000002e4e297220 */ /* 0x040fe20000400000 */
[C---:B------:R-:W-:Y:S01]  /*8980*/  FMUL R42, R78.reuse, R47 ;  /* 0x0000002f4e2a7220 */ /* 0x040fe20000400000 */
[C---:B------:R-:W-:Y:S01]  /*8990*/  FFMA R40, R81.reuse, R119, R40 ;  /* 0x0000007751287223 */ /* 0x040fe20000000028 */
[--C-:B------:R-:W-:Y:S02]  /*89a0*/  HADD2.F32 R130, -RZ, R125.reuse.H0_H0 ;  /* 0x2000007dff827230 */ /* 0x100fe40000004100 */
[C---:B------:R-:W-:Y:S01]  /*89b0*/  FFMA R41, R81.reuse, R126, R41 ;  /* 0x0000007e51297223 */ /* 0x040fe20000000029 */
[----:B------:R-:W-:Y:S02]  /*89c0*/  HADD2.F32 R125, -RZ, R125.H1_H1 ;  /* 0x3000007dff7d7230 */ /* 0x000fe40000004100 */
[C---:B------:R-:W-:Y:S01]  /*89d0*/  FMUL R45, R78.reuse, R50 ;  /* 0x000000324e2d7220 */ /* 0x040fe20000400000 */
[C---:B------:R-:W-:Y:S01]  /*89e0*/  FFMA R42, R81.reuse, R121, R42 ;  /* 0x00000079512a7223 */ /* 0x040fe2000000002a */
[C---:B------:R-:W-:Y:S01]  /*89f0*/  FMUL R46, R78.reuse, R51 ;  /* 0x000000334e2e7220 */ /* 0x040fe20000400000 */
[C---:B------:R-:W-:Y:S01]  /*8a00*/  FFMA R43, R81.reuse, R128, R43 ;  /* 0x00000080512b7223 */ /* 0x040fe2000000002b */
[C---:B------:R-:W-:Y:S01]  /*8a10*/  FMUL R47, R78.reuse, R52 ;  /* 0x000000344e2f7220 */ /* 0x040fe20000400000 */
        /* <DEDUP_REMOVED lines=10> */
[C---:B------:R-:W-:Y:S01]  /*8ac0*/  FFMA R45, R81.reuse, R130, R45 ;  /* 0x00000082512d7223 */ /* 0x040fe2000000002d */
[C---:B------:R-:W-:Y:S01]  /*8ad0*/  FMUL R59, R78.reuse, R64 ;  /* 0x000000404e3b7220 */ /* 0x040fe20000400000 */
[C---:B------:R-:W-:Y:S01]  /*8ae0*/  FMUL R60, R78.reuse, R65 ;  /* 0x000000414e3c7220 */ /* 0x040fe20000400000 */
[C---:B------:R-:W-:Y:S01]  /*8af0*/  FMUL R61, R78.reuse, R66 ;  /* 0x000000424e3d7220 */ /* 0x040fe20000400000 */
[----:B------:R-:W-:Y:S01]  /*8b00*/  FMUL R62, R78, R67 ;  /* 0x000000434e3e7220 */ /* 0x000fe20000400000 */
[C---:B------:R-:W-:Y:S01]  /*8b10*/  FFMA R46, R81.reuse, R125, R46 ;  /* 0x0000007d512e7223 */ /* 0x040fe2000000002e */
[----:B------:R-:W-:Y:S01]  /*8b20*/  F2FP.SATFINITE.E4M3.F32.PACK_AB_MERGE_C R64, R2, R0, R143 ;  /* 0x000000000240723e */ /* 0x000fe2000480708f */
[C---:B------:R-:W-:Y:S01]  /*8b30*/  FFMA R47, R81.reuse, R132, R47 ;  /* 0x00000084512f7223 */ /* 0x040fe2000000002f */
[----:B------:R-:W-:Y:S01]  /*8b40*/  F2FP.SATFINITE.E4M3.F32.PACK_AB_MERGE_C R65, R4, R3, R5 ;  /* 0x000000030441723e */ /* 0x000fe20004807005 */
[C---:B------:R-:W-:Y:S01]  /*8b50*/  FFMA R48, R81.reuse, R127, R48 ;  /* 0x0000007f51307223 */ /* 0x040fe20000000030 */
[----:B------:R-:W-:Y:S01]  /*8b60*/  F2FP.SATFINITE.E4M3.F32.PACK_AB_MERGE_C R66, R8, R7, R9 ;  /* 0x000000070842723e */ /* 0x000fe20004807009 */
[C---:B------:R-:W-:Y:S01]  /*8b70*/  FFMA R49, R81.reuse, R134, R49 ;  /* 0x0000008651317223 */ /* 0x040fe20000000031 */
[----:B------:R-:W-:Y:S01]  /*8b80*/  F2FP.SATFINITE.E4M3.F32.PACK_AB_MERGE_C R67, R12, R11, R13 ;  /* 0x0000000b0c43723e */ /* 0x000fe2000480700d */
[----:B------:R-:W-:Y:S01]  /*8b90*/  FMUL R53, R78, R58 ;  /* 0x0000003a4e357220 */ /* 0x000fe20000400000 */
[C---:B------:R-:W-:Y:S01]  /*8ba0*/  FFMA R50, R81.reuse, R129, R50 ;  /* 0x0000008151327223 */ /* 0x040fe20000000032 */
[C---:B------:R-:W-:Y:S01]  /*8bb0*/  FFMA R51, R81.reuse, R136, R51 ;  /* 0x0000008851337223 */ /* 0x040fe20000000033 */
[C---:B------:R-:W-:Y:S01]  /*8bc0*/  FFMA R52, R81.reuse, R131, R52 ;  /* 0x0000008351347223 */ /* 0x040fe20000000034 */
[----:B------:R1:W-:Y:S01]  /*8bd0*/  STS.128 [R172+UR49+0xa200], R64 ;  /* 0x00a20040ac007988 */ /* 0x0003e20008000c31 */
[C---:B------:R-:W-:Y:S01]  /*8be0*/  FFMA R53, R81.reuse, R138, R53 ;  /* 0x0000008a51357223 */ /* 0x040fe20000000035 */
[----:B------:R-:W-:Y:S01]  /*8bf0*/  F2FP.SATFINITE.E4M3.F32.PACK_AB_MERGE_C R37, R38, R37, RZ ;  /* 0x000000252625723e */ /* 0x000fe200048070ff */
[C---:B------:R-:W-:Y:S01]  /*8c00*/  FFMA R54, R81.reuse, R133, R54 ;  /* 0x0000008551367223 */ /* 0x040fe20000000036 */
[----:B------:R-:W-:Y:S01]  /*8c10*/  FMUL R58, R78, R63 ;  /* 0x0000003f4e3a7220 */ /* 0x000fe20000400000 */
[C---:B------:R-:W-:Y:S01]  /*8c20*/  FFMA R55, R81.reuse, R140, R55 ;  /* 0x0000008c51377223 */ /* 0x040fe20000000037 */
[C---:B------:R-:W-:Y:S01]  /*8c30*/  FFMA R56, R81.reuse, R135, R56 ;  /* 0x0000008751387223 */ /* 0x040fe20000000038 */
[C---:B------:R-:W-:Y:S01]  /*8c40*/  FFMA R57, R81.reuse, R142, R57 ;  /* 0x0000008e51397223 */ /* 0x040fe20000000039 */
[----:B------:R1:W-:Y:S01]  /*8c50*/  STS.128 [R193+0xa010], R16 ;  /* 0x00a01010c1007388 */ /* 0x0003e20000000c00 */
[----:B------:R-:W-:Y:S01]  /*8c60*/  F2FP.SATFINITE.E4M3.F32.PACK_AB_MERGE_C R33, R36, R35, R37 ;  /* 0x000000232421723e */ /* 0x000fe20004807025 */
[C---:B------:R-:W-:Y:S01]  /*8c70*/  FFMA R58, R81.reuse, R137, R58 ;  /* 0x00000089513a7223 */ /* 0x040fe2000000003a */
[----:B------:R-:W-:Y:S01]  /*8c80*/  F2FP.SATFINITE.E4M3.F32.PACK_AB_MERGE_C R34, R42, R41, RZ ;  /* 0x000000292a22723e */ /* 0x000fe200048070ff */
[C---:B------:R-:W-:Y:S01]  /*8c90*/  FFMA R59, R81.reuse, R82, R59 ;  /* 0x00000052513b7223 */ /* 0x040fe2000000003b */
[----:B------:R-:W-:Y:S01]  /*8ca0*/  F2FP.SATFINITE.E4M3.F32.PACK_AB_MERGE_C R35, R46, R45, RZ ;  /* 0x0000002d2e23723e */ /* 0x000fe200048070ff */
        /* <DEDUP_REMOVED lines=25> */
[----:B------:R-:W-:Y:S02]  /*8e40*/  UIADD3 UR8, UP0, UPT, UR52, 0x680, URZ ;  /* 0x0000068034087890 */ /* 0x000fe4000ff1e0ff */
[----:B------:R-:W-:Y:S02]  /*8e50*/  UIADD3 UR5, UPT, UPT, UR41, 0x40, URZ ;  /* 0x0000004029057890 */ /* 0x000fe4000fffe0ff */
[----:B------:R-:W-:Y:S02]  /*8e60*/  UIADD3 UR4, UPT, UPT, UR49, 0xa200, URZ ;  /* 0x0000a20031047890 */ /* 0x000fe4000fffe0ff */
[----:B------:R-:W-:Y:S01]  /*8e70*/  UIADD3.X UR9, UPT, UPT, URZ, UR53, URZ, UP0, !UPT ;  /* 0x00000035ff097290 */ /* 0x000fe200087fe4ff */
[----:B------:R-:W-:Y:S01]  /*8e80*/  UMOV UR6, UR42 ;  /* 0x0000002a00067c82 */ /* 0x000fe20008000000 */
[----:B------:R-:W-:Y:S07]  /*8e90*/  UMOV UR7, UR36 ;  /* 0x0000002400077c82 */ /* 0x000fee0008000000 */
[----:B------:R2:W-:Y:S01]  /*8ea0*/  UTMASTG.3D [UR4], [UR8] ;  /* 0x00000004080073b5 */ /* 0x0005e20008010000 */
[----:B------:R0:W-:Y:S01]  /*8eb0*/  UTMACMDFLUSH ;  /* 0x00000000000079b7 */ /* 0x0001e20000000000 */
[----:B--2---:R-:W-:Y:S04]  /*8ec0*/  DEPBAR.LE SB0, 0x1 ;  /* 0x000080400000791a */ /* 0x004fe80000000000 */
.L_x_133:
[----:B------:R-:W-:Y:S05]  /*8ed0*/  BSYNC.RECONVERGENT B0 ;  /* 0x0000000000007941 */ /* 0x000fea0003800200 */
.L_x_132:
        /* <DEDUP_REMOVED lines=16> */
.L_x_137:
[----:B------:R-:W-:Y:S05]  /*8fe0*/  BSYNC B0 ;  /* 0x0000000000007941 */ /* 0x000fea0003800000 */
.L_x_136:
        /* <DEDUP_REMOVED lines=20> */
.L_x_135:
[----:B------:R-:W-:Y:S05]  /*9130*/  BSYNC B1 ;  /* 0x0000000000017941 */ /* 0x000fea0003800000 */
.L_x_134:
[----:B--2---:R-:W-:Y:S01]  /*9140*/  VIADD R0, R80, 0x80 ;  /* 0x0000008050007836 */ /* 0x004fe20000000000 */
        /* <DEDUP_REMOVED lines=10> */
[----:B------:R-:W5:Y:S01]  /*91f0*/  LDCU.64 UR6, c[0x4][0x80] ;  /* 0x01001000ff0677ac */ /* 0x000f620008000a00 */
[----:B------:R-:W1:Y:S01]  /*9200*/  LDC.64 R2, c[0x4][R3] ;  /* 0x0100000003027b82 */ /* 0x000e620000000a00 */
[----:B------:R-:W3:Y:S01]  /*9210*/  LDCU.64 UR4, c[0x4][0x18] ;  /* 0x01000300ff0477ac */ /* 0x000ee20008000a00 */
[----:B--2---:R-:W-:Y:S01]  /*9220*/  MOV R5, UR9 ;  /* 0x0000000900057c02 */ /* 0x004fe20008000f00 */
[----:B------:R-:W-:Y:S01]  /*9230*/  IMAD.U32 R4, RZ, RZ, UR8 ;  /* 0x00000008ff047e24 */ /* 0x000fe2000f8e00ff */
[----:B-----5:R-:W-:Y:S01]  /*9240*/  MOV R7, UR7 ;  /* 0x0000000700077c02 */ /* 0x020fe20008000f00 */
[----:B------:R-:W-:Y:S01]  /*9250*/  IMAD.U32 R6, RZ, RZ, UR6 ;  /* 0x00000006ff067e24 */ /* 0x000fe2000f8e00ff */
[----:B---3--:R-:W-:Y:S01]  /*9260*/  MOV R11, UR5 ;  /* 0x00000005000b7c02 */ /* 0x008fe20008000f00 */
[----:B------:R-:W-:Y:S02]  /*9270*/  IMAD.U32 R10, RZ, RZ, UR4 ;  /* 0x00000004ff0a7e24 */ /* 0x000fe4000f8e00ff */
[----:B------:R-:W-:Y:S07]  /*9280*/  LEPC R20, `(.L_x_140) ;  /* 0x000000001014794e */ /* 0x000fee0000000000 */
[----:B-1--4-:R-:W-:Y:S05]  /*9290*/  CALL.ABS.NOINC R2 ;  /* 0x0000000002007343 */ /* 0x012fea0003c00000 */
.L_x_140:
[----:B------:R-:W-:Y:S05]  /*92a0*/  BSYNC.RECONVERGENT B6 ;  /* 0x0000000000067941 */ /* 0x000fea0003800200 */
.L_x_139:
[----:B---3--:R-:W-:Y:S01]  /*92b0*/  F2FP.F16.E4M3.UNPACK_B R4, R149 ;  /* 0x00000095ff04723e */ /* 0x008fe200020006ff */
        /* <DEDUP_REMOVED lines=13> */
[----:B----4-:R-:W-:Y:S01]  /*9390*/  F2FP.F16.E4M3.UNPACK_B R125, R159.H1 ;  /* 0x0000009fff7d723e */ /* 0x010fe200030006ff */
        /* <DEDUP_REMOVED lines=262> */
[----:B------:R-:W-:Y:S02]  /*a400*/  UIADD3 UR8, UP0, UPT, UR52, 0x680, URZ ;  /* 0x0000068034087890 */ /* 0x000fe4000ff1e0ff */
[----:B------:R-:W-:Y:S02]  /*a410*/  UIADD3 UR5, UPT, UPT, UR41, 0x80, URZ ;  /* 0x0000008029057890 */ /* 0x000fe4000fffe0ff */
[----:B------:R-:W-:Y:S01]  /*a420*/  MOV R188, UR10 ;  /* 0x0000000a00bc7c02 */ /* 0x000fe20008000f00 */
[----:B------:R-:W-:Y:S01]  /*a430*/  UIADD3.X UR9, UPT, UPT, URZ, UR53, URZ, UP0, !UPT ;  /* 0x00000035ff097290 */ /* 0x000fe200087fe4ff */
[----:B------:R-:W-:Y:S02]  /*a440*/  UMOV UR6, UR42 ;  /* 0x0000002a00067c82 */ /* 0x000fe40008000000 */
[----:B------:R-:W-:Y:S01]  /*a450*/  R2UR UR4, R188 ;  /* 0x00000000bc0472ca */ /* 0x000fe200000e0000 */
[----:B------:R-:W-:Y:S11]  /*a460*/  UMOV UR7, UR36 ;  /* 0x0000002400077c82 */ /* 0x000ff60008000000 */
[----:B------:R-:W-:Y:S01]  /*a470*/  @!UPT UIADD3 URZ, UPT, UPT, URZ, URZ, URZ ;  /* 0x000000fffffff290 */ /* 0x000fe2000fffe0ff */
[----:B------:R2:W-:Y:S01]  /*a480*/  UTMASTG.3D [UR4], [UR8] ;  /* 0x00000004080073b5 */ /* 0x0005e20008010000 */
[----:B------:R0:W-:Y:S01]  /*a490*/  UTMACMDFLUSH ;  /* 0x00000000000079b7 */ /* 0x0001e20000000000 */
[----:B--2---:R-:W-:Y:S04]  /*a4a0*/  DEPBAR.LE SB0, 0x1 ;  /* 0x000080400000791a */ /* 0x004fe80000000000 */
.L_x_142:
[----:B------:R-:W-:Y:S05]  /*a4b0*/  BSYNC.RECONVERGENT B0 ;  /* 0x0000000000007941 */ /* 0x000fea0003800200 */
.L_x_141:
        /* <DEDUP_REMOVED lines=16> */
.L_x_146:
[----:B------:R-:W-:Y:S05]  /*a5c0*/  BSYNC B0 ;  /* 0x0000000000007941 */ /* 0x000fea0003800000 */
.L_x_145:
        /* <DEDUP_REMOVED lines=20> */
.L_x_144:
[----:B------:R-:W-:Y:S05]  /*a710*/  BSYNC B1 ;  /* 0x0000000000017941 */ /* 0x000fea0003800000 */
.L_x_143:
[----:B--2---:R-:W-:Y:S05]  /*a720*/  VIADD R0, R80, 0xc0 ;  /* 0x000000c050007836 */ /* 0x004fea0000000000 */
        /* <DEDUP_REMOVED lines=20> */
.L_x_148:
[----:B------:R-:W-:Y:S01]  /*a870*/  ISETP.NE.AND P0, PT, R189, RZ, PT ;  /* 0x000000ffbd00720c */ /* 0x000fe20003f05270 */
[----:B------:R-:W-:Y:S05]  /*a880*/  WARPSYNC.ALL ;  /* 0x0000000000007948 */ /* 0x000fea0003800000 */
[----:B------:R-:W-:Y:S01]  /*a890*/  R2UR UR4, R80 ;  /* 0x00000000500472ca */ /* 0x000fe200000e0000 */
[----:B------:R-:W-:Y:S01]  /*a8a0*/  BSSY.RECONVERGENT B0, `(.L_x_149) ;  /* 0x000011c000007945 */ /* 0x000fe20003800200 */
[----:B---3--:R-:W-:Y:S02]  /*a8b0*/  F2FP.F16.E4M3.UNPACK_B R11, R149 ;  /* 0x00000095ff0b723e */ /* 0x008fe400020006ff */
[----:B------:R-:W-:Y:S02]  /*a8c0*/  F2FP.F16.E4M3.UNPACK_B R10, R150 ;  /* 0x00000096ff0a723e */ /* 0x000fe400020006ff */
[----:B------:R-:W-:Y:S01]  /*a8d0*/  F2FP.F16.E4M3.UNPACK_B R9, R151 ;  /* 0x00000097ff09723e */ /* 0x000fe200020006ff */
[--C-:B------:R-:W-:Y:S01]  /*a8e0*/  HADD2.F32 R83, -RZ, R11.reuse.H0_H0 ;  /* 0x2000000bff537230 */ /* 0x100fe20000004100 */
[----:B----4-:R-:W-:Y:S01]  /*a8f0*/  F2FP.F16.E4M3.UNPACK_B R8, R152 ;  /* 0x00000098ff08723e */ /* 0x010fe200020006ff */
[----:B------:R-:W-:Y:S01]  /*a900*/  HADD2.F32 R84, -RZ, R11.H1_H1 ;  /* 0x3000000bff547230 */ /* 0x000fe20000004100 */
[----:B------:R-:W-:Y:S01]  /*a910*/  F2FP.F16.E4M3.UNPACK_B R7, R153 ;  /* 0x00000099ff07723e */ /* 0x000fe200020006ff */
[--C-:B------:R-:W-:Y:S01]  /*a920*/  HADD2.F32 R87, -RZ, R10.reuse.H0_H0 ;  /* 0x2000000aff577230 */ /* 0x100fe20000004100 */
[----:B------:R-:W-:Y:S01]  /*a930*/  F2FP.F16.E4M3.UNPACK_B R6, R154 ;  /* 0x0000009aff06723e */ /* 0x000fe200020006ff */
[----:B------:R-:W-:Y:S01]  /*a940*/  HADD2.F32 R88, -RZ, R10.H1_H1 ;  /* 0x3000000aff587230 */ /* 0x000fe20000004100 */
[----:B------:R-:W-:Y:S01]  /*a950*/  F2FP.F16.E4M3.UNPACK_B R5, R155 ;  /* 0x0000009bff05723e */ /* 0x000fe200020006ff */
[--C-:B------:R-:W-:Y:S01]  /*a960*/  HADD2.F32 R91, -RZ, R9.reuse.H0_H0 ;  /* 0x20000009ff5b7230 */ /* 0x100fe20000004100 */
[----:B-1----:R-:W-:Y:S01]  /*a970*/  F2FP.F16.E4M3.UNPACK_B R4, R156 ;  /* 0x0000009cff04723e */ /* 0x002fe200020006ff */
[----:B------:R-:W-:Y:S01]  /*a980*/  HADD2.F32 R93, -RZ, R9.H1_H1 ;  /* 0x30000009ff5d7230 */ /* 0x000fe20000004100 */
[-C--:B------:R-:W-:Y:S01]  /*a990*/  F2FP.F16.E4M3.UNPACK_B R2, R148.reuse ;  /* 0x00000094ff02723e */ /* 0x080fe200020006ff */
[--C-:B------:R-:W-:Y:S01]  /*a9a0*/  HADD2.F32 R94, -RZ, R8.reuse.H0_H0 ;  /* 0x20000008ff5e7230 */ /* 0x100fe20000004100 */
[----:B------:R-:W-:Y:S01]  /*a9b0*/  F2FP.F16.E4M3.UNPACK_B R148, R148.H1 ;  /* 0x00000094ff94723e */ /* 0x000fe200030006ff */
[----:B------:R-:W-:Y:S01]  /*a9c0*/  HADD2.F32 R97, -RZ, R8.H1_H1 ;  /* 0x30000008ff617230 */ /* 0x000fe20000004100 */
[----:B------:R-:W-:Y:S01]  /*a9d0*/  F2FP.F16.E4M3.UNPACK_B R149, R149.H1 ;  /* 0x00000095ff95723e */ /* 0x000fe200030006ff */
[--C-:B------:R-:W-:Y:S01]  /*a9e0*/  HADD2.F32 R98, -RZ, R7.reuse.H0_H0 ;  /* 0x20000007ff627230 */ /* 0x100fe20000004100 */
[----:B------:R-:W-:Y:S01]  /*a9f0*/  F2FP.F16.E4M3.UNPACK_B R150, R150.H1 ;  /* 0x00000096ff96723e */ /* 0x000fe200030006ff */
[----:B------:R-:W-:Y:S01]  /*aa00*/  HADD2.F32 R101, -RZ, R7.H1_H1 ;  /* 0x30000007ff657230 */ /* 0x000fe20000004100 */
[----:B------:R-:W-:Y:S01]  /*aa10*/  F2FP.F16.E4M3.UNPACK_B R151, R151.H1 ;  /* 0x00000097ff97723e */ /* 0x000fe200030006ff */
[--C-:B------:R-:W-:Y:S01]  /*aa20*/  HADD2.F32 R102, -RZ, R6.reuse.H0_H0 ;  /* 0x20000006ff667230 */ /* 0x100fe20000004100 */
[----:B------:R-:W-:Y:S01]  /*aa30*/  IADD3 R191, PT, PT, R191, 0x130, RZ ;  /* 0x00000130bfbf7810 */ /* 0x000fe20007ffe0ff */
[----:B------:R-:W-:Y:S01]  /*aa40*/  HADD2.F32 R105, -RZ, R6.H1_H1 ;  /* 0x30000006ff697230 */ /* 0x000fe20000004100 */
[----:B------:R-:W-:Y:S01]  /*aa50*/  F2FP.F16.E4M3.UNPACK_B R138, R163 ;  /* 0x000000a3ff8a723e */ /* 0x000fe200020006ff */
[--C-:B------:R-:W-:Y:S01]  /*aa60*/  HADD2.F32 R106, -RZ, R5.reuse.H0_H0 ;  /* 0x20000005ff6a7230 */ /* 0x100fe20000004100 */
[----:B------:R-:W-:Y:S01]  /*aa70*/  LOP3.LUT R191, R191, 0xfefffff8, RZ, 0xc0, !PT ;  /* 0xfefffff8bfbf7812 */ /* 0x000fe200078ec0ff */
[----:B------:R-:W-:Y:S01]  /*aa80*/  HADD2.F32 R109, -RZ, R5.H1_H1 ;  /* 0x30000005ff6d7230 */ /* 0x000fe20000004100 */
[----:B------:R-:W-:Y:S01]  /*aa90*/  F2FP.F16.E4M3.UNPACK_B R116, R157 ;  /* 0x0000009dff74723e */ /* 0x000fe200020006ff */
[--C-:B------:R-:W-:Y:S01]  /*aaa0*/  HADD2.F32 R110, -RZ, R4.reuse.H0_H0 ;  /* 0x20000004ff6e7230 */ /* 0x100fe20000004100 */
[----:B------:R-:W-:Y:S01]  /*aab0*/  F2FP.F16.E4M3.UNPACK_B R120, R158 ;  /* 0x0000009eff78723e */ /* 0x000fe200020006ff */
[----:B------:R-:W-:Y:S01]  /*aac0*/  HADD2.F32 R113, -RZ, R4.H1_H1 ;  /* 0x30000004ff717230 */ /* 0x000fe20000004100 */
[----:B------:R-:W-:Y:S01]  /*aad0*/  F2FP.F16.E4M3.UNPACK_B R124, R159 ;  /* 0x0000009fff7c723e */ /* 0x000fe200020006ff */
[----:B------:R-:W1:Y:S01]  /*aae0*/  LDTM.x64 R4, tmem[UR4+0xc0] ;  /* 0x0000c004000479ee */ /* 0x000e620008340000 */
[--C-:B------:R-:W-:Y:S01]  /*aaf0*/  HADD2.F32 R0, -RZ, R2.reuse.H0_H0 ;  /* 0x20000002ff007230 */ /* 0x100fe20000004100 */
[----:B------:R-:W-:Y:S01]  /*ab00*/  NOP ;  /* 0x0000000000007918 */ /* 0x000fe20000000000 */
[----:B-1----:R1:W-:Y:S01]  /*ab10*/  SYNCS.ARRIVE.TRANS64.RED.A1T0 RZ, [R191+URZ], RZ ;  /* 0x000000ffbfff79a7 */ /* 0x0023e200081004ff */
[----:B------:R-:W-:Y:S01]  /*ab20*/  HADD2.F32 R2, -RZ, R2.H1_H1 ;  /* 0x30000002ff027230 */ /* 0x000fe20000004100 */
[----:B------:R-:W-:Y:S01]  /*ab30*/  F2FP.F16.E4M3.UNPACK_B R128, R160 ;  /* 0x000000a0ff80723e */ /* 0x000fe200020006ff */
[--C-:B------:R-:W-:Y:S01]  /*ab40*/  HADD2.F32 R86, -RZ, R149.reuse.H1_H1 ;  /* 0x30000095ff567230 */ /* 0x100fe20000004100 */
[----:B------:R-:W-:Y:S01]  /*ab50*/  F2FP.F16.E4M3.UNPACK_B R132, R161 ;  /* 0x000000a1ff84723e */ /* 0x000fe200020006ff */
[--C-:B------:R-:W-:Y:S01]  /*ab60*/  HADD2.F32 R114, -RZ, R116.reuse.H0_H0 ;  /* 0x20000074ff727230 */ /* 0x100fe20000004100 */
[----:B------:R-:W-:Y:S01]  /*ab70*/  F2FP.F16.E4M3.UNPACK_B R136, R162 ;  /* 0x000000a2ff88723e */ /* 0x000fe200020006ff */
[----:B------:R-:W-:Y:S01]  /*ab80*/  HADD2.F32 R117, -RZ, R116.H1_H1 ;  /* 0x30000074ff757230 */ /* 0x000fe20000004100 */
[----:B------:R-:W-:Y:S01]  /*ab90*/  F2FP.F16.E4M3.UNPACK_B R152, R152.H1 ;  /* 0x00000098ff98723e */ /* 0x000fe200030006ff */
        /* <DEDUP_REMOVED lines=12> */
[C---:B------:R-:W-:Y:S01]  /*ac60*/  FMUL R4, R78.reuse, R4 ;  /* 0x000000044e047220 */ /* 0x040fe20000400000 */
[C---:B------:R-:W-:Y:S01]  /*ac70*/  FMUL R5, R78.reuse, R5 ;  /* 0x000000054e057220 */ /* 0x040fe20000400000 */
[----:B------:R-:W-:Y:S02]  /*ac80*/  HADD2.F32 R3, -RZ, R148.H0_H0 ;  /* 0x20000094ff037230 */ /* 0x000fe40000004100 */
        /* <DEDUP_REMOVED lines=9> */
[----:B------:R-:W-:Y:S02]  /*ad20*/  HADD2.F32 R130, -RZ, R132.H0_H0 ;  /* 0x20000084ff827230 */ /* 0x000fe40000004100 */
[C---:B------:R-:W-:Y:S01]  /*ad30*/  FMUL R6, R78.reuse, R6 ;  /* 0x000000064e067220 */ /* 0x040fe20000400000 */
[----:B------:R-:W-:Y:S02]  /*ad40*/  HADD2.F32 R82, -RZ, R148.H1_H1 ;  /* 0x30000094ff527230 */ /* 0x000fe40000004100 */
[C---:B------:R-:W-:Y:S01]  /*ad50*/  FMUL R7, R78.reuse, R7 ;  /* 0x000000074e077220 */ /* 0x040fe20000400000 */
[----:B------:R-:W-:Y:S02]  /*ad60*/  HADD2.F32 R85, -RZ, R149.H0_H0 ;  /* 0x20000095ff557230 */ /* 0x000fe40000004100 */
[C---:B------:R-:W-:Y:S01]  /*ad70*/  FFMA R6, R81.reuse, R3, R6 ;  /* 0x0000000351067223 */ /* 0x040fe20000000006 */
[----:B------:R-:W-:Y:S02]  /*ad80*/  HADD2.F32 R133, -RZ, R132.H1_H1 ;  /* 0x30000084ff857230 */ /* 0x000fe40000004100 */
[C---:B------:R-:W-:Y:S01]  /*ad90*/  FFMA R7, R81.reuse, R82, R7 ;  /* 0x0000005251077223 */ /* 0x040fe20000000007 */
[C---:B------:R-:W-:Y:S01]  /*ada0*/  FFMA R8, R81.reuse, R83, R8 ;  /* 0x0000005351087223 */ /* 0x040fe20000000008 */
[C---:B------:R-:W-:Y:S01]  /*adb0*/  FFMA R9, R81.reuse, R84, R9 ;  /* 0x0000005451097223 */ /* 0x040fe20000000009 */
[--C-:B------:R-:W-:Y:S02]  /*adc0*/  HADD2.F32 R82, -RZ, R138.reuse.H0_H0 ;  /* 0x2000008aff527230 */ /* 0x100fe40000004100 */
[C---:B------:R-:W-:Y:S01]  /*add0*/  FMUL R10, R78.reuse, R10 ;  /* 0x0000000a4e0a7220 */ /* 0x040fe20000400000 */
[----:B------:R-:W-:Y:S02]  /*ade0*/  HADD2.F32 R83, -RZ, R138.H1_H1 ;  /* 0x3000008aff537230 */ /* 0x000fe40000004100 */
[C---:B------:R-:W-:Y:S01]  /*adf0*/  FMUL R11, R78.reuse, R11 ;  /* 0x0000000b4e0b7220 */ /* 0x040fe20000400000 */
[----:B------:R-:W-:Y:S02]  /*ae00*/  HADD2.F32 R89, -RZ, R150.H0_H0 ;  /* 0x20000096ff597230 */ /* 0x000fe40000004100 */
[C---:B------:R-:W-:Y:S01]  /*ae10*/  FFMA R10, R81.reuse, R85, R10 ;  /* 0x00000055510a7223 */ /* 0x040fe2000000000a */
[--C-:B------:R-:W-:Y:S02]  /*ae20*/  HADD2.F32 R134, -RZ, R136.reuse.H0_H0 ;  /* 0x20000088ff867230 */ /* 0x100fe40000004100 */
[C---:B------:R-:W-:Y:S01]  /*ae30*/  FFMA R11, R81.reuse, R86, R11 ;  /* 0x00000056510b7223 */ /* 0x040fe2000000000b */
[C---:B------:R-:W-:Y:S01]  /*ae40*/  FFMA R12, R81.reuse, R87, R12 ;  /* 0x00000057510c7223 */ /* 0x040fe2000000000c */
[----:B------:R-:W-:Y:S01]  /*ae50*/  FFMA R13, R81, R88, R13 ;  /* 0x00000058510d7223 */ /* 0x000fe2000000000d */
[----:B------:R-:W-:Y:S01]  /*ae60*/  F2FP.SATFINITE.E4M3.F32.PACK_AB_MERGE_C R86, R7, R6, RZ ;  /* 0x000000060756723e */ /* 0x000fe200048070ff */
[C---:B------:R-:W-:Y:S01]  /*ae70*/  FMUL R7, R78.reuse, R20 ;  /* 0x000000144e077220 */ /* 0x040fe20000400000 */
[----:B------:R-:W-:Y:S01]  /*ae80*/  F2FP.SATFINITE.E4M3.F32.PACK_AB_MERGE_C R138, R11, R10, RZ ;  /* 0x0000000a0b8a723e */ /* 0x000fe200048070ff */
[C---:B------:R-:W-:Y:S01]  /*ae90*/  FMUL R10, R78.reuse, R21 ;  /* 0x000000154e0a7220 */ /* 0x040fe20000400000 */
[C---:B------:R-:W-:Y:S01]  /*aea0*/  FMUL R21, R78.reuse, R28 ;  /* 0x0000001c4e157220 */ /* 0x040fe20000400000 */
[----:B------:R-:W-:Y:S02]  /*aeb0*/  HADD2.F32 R137, -RZ, R136.H1_H1 ;  /* 0x30000088ff897230 */ /* 0x000fe40000004100 */
[C---:B------:R-:W-:Y:S01]  /*aec0*/  FMUL R14, R78.reuse, R14 ;  /* 0x0000000e4e0e7220 */ /* 0x040fe20000400000 */
[----:B------:R-:W-:Y:S02]  /*aed0*/  HADD2.F32 R90, -RZ, R150.H1_H1 ;  /* 0x30000096ff5a7230 */ /* 0x000fe40000004100 */
[C---:B------:R-:W-:Y:S01]  /*aee0*/  FMUL R15, R78.reuse, R15 ;  /* 0x0000000f4e0f7220 */ /* 0x040fe20000400000 */
[--C-:B------:R-:W-:Y:S02]  /*aef0*/  HADD2.F32 R92, -RZ, R151.reuse.H0_H0 ;  /* 0x20000097ff5c7230 */ /* 0x100fe40000004100 */
[C---:B------:R-:W-:Y:S01]  /*af00*/  FFMA R14, R81.reuse, R89, R14 ;  /* 0x00000059510e7223 */ /* 0x040fe2000000000e */
[----:B------:R-:W-:Y:S02]  /*af10*/  HADD2.F32 R95, -RZ, R151.H1_H1 ;  /* 0x30000097ff5f7230 */ /* 0x000fe40000004100 */
[C---:B------:R-:W-:Y:S01]  /*af20*/  FFMA R15, R81.reuse, R90, R15 ;  /* 0x0000005a510f7223 */ /* 0x040fe2000000000f */
[C---:B------:R-:W-:Y:S01]  /*af30*/  FFMA R0, R81.reuse, R91, R0 ;  /* 0x0000005b51007223 */ /* 0x040fe20000000000 */
[----:B------:R-:W-:Y:S01]  /*af40*/  FFMA R2, R81, R93, R2 ;  /* 0x0000005d51027223 */ /* 0x000fe20000000002 */
[C---:B------:R-:W-:Y:S01]  /*af50*/  FMUL R3, R78.reuse, R18 ;  /* 0x000000124e037220 */ /* 0x040fe20000400000 */
[C---:B------:R-:W-:Y:S01]  /*af60*/  FMUL R18, R78.reuse, R25 ;  /* 0x000000194e127220 */ /* 0x040fe20000400000 */
[----:B------:R-:W-:Y:S01]  /*af70*/  F2FP.SATFINITE.E4M3.F32.PACK_AB_MERGE_C R14, R15, R14, RZ ;  /* 0x0000000e0f0e723e */ /* 0x000fe200048070ff */
[C---:B------:R-:W-:Y:S01]  /*af80*/  FMUL R25, R78.reuse, R32 ;  /* 0x000000204e197220 */ /* 0x040fe20000400000 */
[C---:B------:R-:W-:Y:S01]  /*af90*/  FFMA R3, R81.reuse, R92, R3 ;  /* 0x0000005c51037223 */ /* 0x040fe20000000003 */
[C---:B------:R-:W-:Y:S01]  /*afa0*/  FMUL R6, R78.reuse, R19 ;  /* 0x000000134e067220 */ /* 0x040fe20000400000 */
[--C-:B------:R-:W-:Y:S02]  /*afb0*/  HADD2.F32 R96, -RZ, R152.reuse.H0_H0 ;  /* 0x20000098ff607230 */ /* 0x100fe40000004100 */
[C---:B------:R-:W-:Y:S01]  /*afc0*/  FMUL R11, R78.reuse, R22 ;  /* 0x000000164e0b7220 */ /* 0x040fe20000400000 */
[----:B------:R-:W-:Y:S02]  /*afd0*/  HADD2.F32 R99, -RZ, R152.H1_H1 ;  /* 0x30000098ff637230 */ /* 0x000fe40000004100 */
[C---:B------:R-:W-:Y:S01]  /*afe0*/  FFMA R6, R81.reuse, R95, R6 ;  /* 0x0000005f51067223 */ /* 0x040fe20000000006 */
[C---:B------:R-:W-:Y:S01]  /*aff0*/  FFMA R7, R81.reuse, R94, R7 ;  /* 0x0000005e51077223 */ /* 0x040fe20000000007 */
[C---:B------:R-:W-:Y:S01]  /*b000*/  FFMA R10, R81.reuse, R97, R10 ;  /* 0x00000061510a7223 */ /* 0x040fe2000000000a */
[C---:B------:R-:W-:Y:S01]  /*b010*/  FFMA R11, R81.reuse, R96, R11 ;  /* 0x00000060510b7223 */ /* 0x040fe2000000000b */
[----:B------:R-:W-:Y:S01]  /*b020*/  FMUL R22, R78, R29 ;  /* 0x0000001d4e167220 */ /* 0x000fe20000400000 */
[----:B------:R-:W-:Y:S01]  /*b030*/  F2FP.SATFINITE.E4M3.F32.PACK_AB_MERGE_C R3, R6, R3, RZ ;  /* 0x000000030603723e */ /* 0x000fe200048070ff */
[C---:B------:R-:W-:Y:S01]  /*b040*/  FMUL R29, R78.reuse, R36 ;  /* 0x000000244e1d7220 */ /* 0x040fe20000400000 */
        /* <DEDUP_REMOVED lines=11> */
[----:B------:R-:W-:Y:S01]  /*b100*/  FMUL R20, R78, R27 ;  /* 0x0000001b4e147220 */ /* 0x000fe20000400000 */
[--C-:B------:R-:W-:Y:S01]  /*b110*/  HADD2.F32 R104, -RZ, R154.reuse.H0_H0 ;  /* 0x2000009aff687230 */ /* 0x100fe20000004100 */
[----:B------:R-:W-:Y:S01]  /*b120*/  F2FP.SATFINITE.E4M3.F32.PACK_AB_MERGE_C R16, R10, R7, R16 ;  /* 0x000000070a10723e */ /* 0x000fe20004807010 */
[----:B------:R-:W-:Y:S02]  /*b130*/  HADD2.F32 R107, -RZ, R154.H1_H1 ;  /* 0x3000009aff6b7230 */ /* 0x000fe40000004100 */
        /* <DEDUP_REMOVED lines=28> */
[----:B------:R-:W-:Y:S01]  /*b300*/  F2FP.F16.E4M3.UNPACK_B R159, R159.H1 ;  /* 0x0000009fff9f723e */ /* 0x000fe200030006ff */
[----:B------:R-:W-:Y:S01]  /*b310*/  FMUL R38, R78, R45 ;  /* 0x0000002d4e267220 */ /* 0x000fe20000400000 */
[----:B------:R-:W-:Y:S01]  /*b320*/  F2FP.SATFINITE.E4M3.F32.PACK_AB_MERGE_C R19, R28, R27, RZ ;  /* 0x0000001b1c13723e */ /* 0x000fe200048070ff */
[----:B------:R-:W-:Y:S01]  /*b330*/  FFMA R31, R81, R112, R31 ;  /* 0x00000070511f7223 */ /* 0x000fe2000000001f */
[C---:B------:R-:W-:Y:S01]  /*b340*/  FMUL R45, R78.reuse, R52 ;  /* 0x000000344e2d7220 */ /* 0x040fe20000400000 */
[C---:B------:R-:W-:Y:S01]  /*b350*/  FMUL R52, R78.reuse, R59 ;  /* 0x0000003b4e347220 */ /* 0x040fe20000400000 */
[----:B------:R-:W-:Y:S01]  /*b360*/  F2FP.F16.E4M3.UNPACK_B R160, R160.H1 ;  /* 0x000000a0ffa0723e */ /* 0x000fe200030006ff */
[C---:B------:R-:W-:Y:S01]  /*b370*/  FMUL R59, R78.reuse, R66 ;  /* 0x000000424e3b7220 */ /* 0x040fe20000400000 */
[----:B------:R-:W-:Y:S01]  /*b380*/  F2FP.SATFINITE.E4M3.F32.PACK_AB_MERGE_C R66, R13, R12, R14 ;  /* 0x0000000c0d42723e */ /* 0x000fe2000480700e */
        /* <DEDUP_REMOVED lines=11> */
[C---:B------:R-:W-:Y:S01]  /*b440*/  FFMA R35, R81.reuse, R116, R35 ;  /* 0x0000007451237223 */ /* 0x040fe20000000023 */
[C---:B------:R-:W-:Y:S01]  /*b450*/  FMUL R36, R78.reuse, R43 ;  /* 0x0000002b4e247220 */ /* 0x040fe20000400000 */
[--C-:B------:R-:W-:Y:S02]  /*b460*/  HADD2.F32 R120, -RZ, R158.reuse.H0_H0 ;  /* 0x2000009eff787230 */ /* 0x100fe40000004100 */
[C---:B------:R-:W-:Y:S01]  /*b470*/  FMUL R39, R78.reuse, R46 ;  /* 0x0000002e4e277220 */ /* 0x040fe20000400000 */
[----:B------:R-:W-:Y:S02]  /*b480*/  HADD2.F32 R123, -RZ, R158.H1_H1 ;  /* 0x3000009eff7b7230 */ /* 0x000fe40000004100 */
        /* <DEDUP_REMOVED lines=11> */
[C---:B------:R-:W-:Y:S01]  /*b540*/  FFMA R42, R81.reuse, R125, R42 ;  /* 0x0000007d512a7223 */ /* 0x040fe2000000002a */
[C---:B------:R-:W-:Y:S01]  /*b550*/  FMUL R46, R78.reuse, R53 ;  /* 0x000000354e2e7220 */ /* 0x040fe20000400000 */
[--C-:B------:R-:W-:Y:S02]  /*b560*/  HADD2.F32 R128, -RZ, R160.reuse.H0_H0 ;  /* 0x200000a0ff807230 */ /* 0x100fe40000004100 */
[C---:B------:R-:W-:Y:S01]  /*b570*/  FMUL R50, R78.reuse, R57 ;  /* 0x000000394e327220 */ /* 0x040fe20000400000 */
[C---:B------:R-:W-:Y:S01]  /*b580*/  FMUL R51, R78.reuse, R58 ;  /* 0x0000003a4e337220 */ /* 0x040fe20000400000 */
[C---:B------:R-:W-:Y:S01]  /*b590*/  FMUL R53, R78.reuse, R60 ;  /* 0x0000003c4e357220 */ /* 0x040fe20000400000 */
[C---:B------:R-:W-:Y:S01]  /*b5a0*/  FFMA R43, R81.reuse, R124, R43 ;  /* 0x0000007c512b7223 */ /* 0x040fe2000000002b */
[----:B------:R-:W-:Y:S02]  /*b5b0*/  HADD2.F32 R131, -RZ, R160.H1_H1 ;  /* 0x300000a0ff837230 */ /* 0x000fe40000004100 */
[C---:B------:R-:W-:Y:S01]  /*b5c0*/  FMUL R47, R78.reuse, R54 ;  /* 0x000000364e2f7220 */ /* 0x040fe20000400000 */
[C---:B------:R-:W-:Y:S01]  /*b5d0*/  FMUL R57, R78.reuse, R64 ;  /* 0x000000404e397220 */ /* 0x040fe20000400000 */
[C---:B------:R-:W-:Y:S01]  /*b5e0*/  FMUL R58, R78.reuse, R65 ;  /* 0x000000414e3a7220 */ /* 0x040fe20000400000 */
[C---:B------:R-:W-:Y:S01]  /*b5f0*/  FMUL R60, R78.reuse, R67 ;  /* 0x000000434e3c7220 */ /* 0x040fe20000400000 */
[----:B------:R-:W-:Y:S01]  /*b600*/  FFMA R44, R81, R127, R44 ;  /* 0x0000007f512c7223 */ /* 0x000fe2000000002c */
[C---:B------:R-:W-:Y:S01]  /*b610*/  FMUL R48, R78.reuse, R55 ;  /* 0x000000374e307220 */ /* 0x040fe20000400000 */
[----:B------:R-:W-:Y:S01]  /*b620*/  F2FP.SATFINITE.E4M3.F32.PACK_AB_MERGE_C R64, R5, R4, R86 ;  /* 0x000000040540723e */ /* 0x000fe20004807056 */
[----:B------:R-:W-:Y:S01]  /*b630*/  FFMA R45, R81, R126, R45 ;  /* 0x0000007e512d7223 */ /* 0x000fe2000000002d */
[----:B------:R-:W-:Y:S01]  /*b640*/  F2FP.SATFINITE.E4M3.F32.PACK_AB_MERGE_C R65, R9, R8, R138 ;  /* 0x000000080941723e */ /* 0x000fe2000480708a */
[----:B------:R-:W-:Y:S01]  /*b650*/  FMUL R49, R78, R56 ;  /* 0x000000384e317220 */ /* 0x000fe20000400000 */
[----:B------:R-:W-:Y:S01]  /*b660*/  F2FP.SATFINITE.E4M3.F32.PACK_AB_MERGE_C R67, R2, R0, R3 ;  /* 0x000000000243723e */ /* 0x000fe20004807003 */
[C---:B------:R-:W-:Y:S01]  /*b670*/  FFMA R46, R81.reuse, R129, R46 ;  /* 0x00000081512e7223 */ /* 0x040fe2000000002e */
[----:B------:R-:W-:Y:S01]  /*b680*/  F2FP.F16.E4M3.UNPACK_B R162, R162.H1 ;  /* 0x000000a2ffa2723e */ /* 0x000fe200030006ff */
[--C-:B------:R-:W-:Y:S02]  /*b690*/  HADD2.F32 R132, -RZ, R161.reuse.H0_H0 ;  /* 0x200000a1ff847230 */ /* 0x100fe40000004100 */
[C---:B------:R-:W-:Y:S01]  /*b6a0*/  FFMA R47, R81.reuse, R128, R47 ;  /* 0x00000080512f7223 */ /* 0x040fe2000000002f */
[----:B------:R1:W-:Y:S01]  /*b6b0*/  STS.128 [R172+UR49+0xa200], R64 ;  /* 0x00a20040ac007988 */ /* 0x0003e20008000c31 */
[----:B------:R-:W-:Y:S02]  /*b6c0*/  HADD2.F32 R135, -RZ, R161.H1_H1 ;  /* 0x300000a1ff877230 */ /* 0x000fe40000004100 */
[C---:B------:R-:W-:Y:S01]  /*b6d0*/  FFMA R48, R81.reuse, R131, R48 ;  /* 0x0000008351307223 */ /* 0x040fe20000000030 */
[C---:B------:R-:W-:Y:S01]  /*b6e0*/  FFMA R49, R81.reuse, R130, R49 ;  /* 0x0000008251317223 */ /* 0x040fe20000000031 */
[----:B------:R-:W-:Y:S01]  /*b6f0*/  F2FP.F16.E4M3.UNPACK_B R163, R163.H1 ;  /* 0x000000a3ffa3723e */ /* 0x000fe200030006ff */
[C---:B------:R-:W-:Y:S01]  /*b700*/  FFMA R50, R81.reuse, R133, R50 ;  /* 0x0000008551327223 */ /* 0x040fe20000000032 */
[----:B------:R-:W-:Y:S01]  /*b710*/  FMUL R54, R78, R61 ;  /* 0x0000003d4e367220 */ /* 0x000fe20000400000 */
[--C-:B------:R-:W-:Y:S01]  /*b720*/  HADD2.F32 R136, -RZ, R162.reuse.H0_H0 ;  /* 0x200000a2ff887230 */ /* 0x100fe20000004100 */
[----:B------:R1:W-:Y:S01]  /*b730*/  STS.128 [R193+0xa010], R16 ;  /* 0x00a01010c1007388 */ /* 0x0003e20000000c00 */
[----:B------:R-:W-:Y:S01]  /*b740*/  F2FP.SATFINITE.E4M3.F32.PACK_AB_MERGE_C R35, R36, R35, RZ ;  /* 0x000000232423723e */ /* 0x000fe200048070ff */
[C---:B------:R-:W-:Y:S01]  /*b750*/  FFMA R51, R81.reuse, R132, R51 ;  /* 0x0000008451337223 */ /* 0x040fe20000000033 */
[----:B------:R-:W-:Y:S01]  /*b760*/  F2FP.SATFINITE.E4M3.F32.PACK_AB_MERGE_C R39, R40, R39, RZ ;  /* 0x000000272827723e */ /* 0x000fe200048070ff */
[----:B------:R-:W-:Y:S02]  /*b770*/  HADD2.F32 R139, -RZ, R162.H1_H1 ;  /* 0x300000a2ff8b7230 */ /* 0x000fe40000004100 */
[C---:B------:R-:W-:Y:S01]  /*b780*/  FMUL R55, R78.reuse, R62 ;  /* 0x0000003e4e377220 */ /* 0x040fe20000400000 */
[C---:B------:R-:W-:Y:S01]  /*b790*/  FFMA R52, R81.reuse, R135, R52 ;  /* 0x0000008751347223 */ /* 0x040fe20000000034 */
[----:B------:R-:W-:Y:S01]  /*b7a0*/  FMUL R56, R78, R63 ;  /* 0x0000003f4e387220 */ /* 0x000fe20000400000 */
[C---:B------:R-:W-:Y:S01]  /*b7b0*/  FFMA R53, R81.reuse, R134, R53 ;  /* 0x0000008651357223 */ /* 0x040fe20000000035 */
[C---:B------:R-:W-:Y:S01]  /*b7c0*/  FFMA R54, R81.reuse, R137, R54 ;  /* 0x0000008951367223 */ /* 0x040fe20000000036 */
[--C-:B------:R-:W-:Y:S02]  /*b7d0*/  HADD2.F32 R84, -RZ, R163.reuse.H0_H0 ;  /* 0x200000a3ff547230 */ /* 0x100fe40000004100 */
[C---:B------:R-:W-:Y:S01]  /*b7e0*/  FFMA R55, R81.reuse, R136, R55 ;  /* 0x0000008851377223 */ /* 0x040fe20000000037 */
[----:B------:R-:W-:Y:S02]  /*b7f0*/  HADD2.F32 R85, -RZ, R163.H1_H1 ;  /* 0x300000a3ff557230 */ /* 0x000fe40000004100 */
[C---:B------:R-:W-:Y:S01]  /*b800*/  FFMA R56, R81.reuse, R139, R56 ;  /* 0x0000008b51387223 */ /* 0x040fe20000000038 */
[----:B------:R-:W-:Y:S01]  /*b810*/  F2FP.SATFINITE.E4M3.F32.PACK_AB_MERGE_C R43, R44, R43, RZ ;  /* 0x0000002b2c2b723e */ /* 0x000fe200048070ff */
[C---:B------:R-:W-:Y:S01]  /*b820*/  FFMA R57, R81.reuse, R82, R57 ;  /* 0x0000005251397223 */ /* 0x040fe20000000039 */
[C---:B------:R-:W-:Y:S01]  /*b830*/  FFMA R58, R81.reuse, R83, R58 ;  /* 0x00000053513a7223 */ /* 0x040fe2000000003a */
[C---:B------:R-:W-:Y:S01]  /*b840*/  FFMA R59, R81.reuse, R84, R59 ;  /* 0x00000054513b7223 */ /* 0x040fe2000000003b */
[----:B------:R-:W-:Y:S01]  /*b850*/  F2FP.SATFINITE.E4M3.F32.PACK_AB_MERGE_C R33, R34, R33, R35 ;  /* 0x000000212221723e */ /* 0x000fe20004807023 */
[----:B------:R-:W-:Y:S01]  /*b860*/  FFMA R60, R81, R85, R60 ;  /* 0x00000055513c7223 */ /* 0x000fe2000000003c */
[----:B------:R-:W-:Y:S02]  /*b870*/  F2FP.SATFINITE.E4M3.F32.PACK_AB_MERGE_C R32, R30, R29, R32 ;  /* 0x0000001d1e20723e */ /* 0x000fe40004807020 */
        /* <DEDUP_REMOVED lines=11> */
[----:B------:R-:W-:Y:S03]  /*b930*/  IADD3 R76, PT, PT, R76, 0x1, RZ ;  /* 0x000000014c4c7810 */ /* 0x000fe60007ffe0ff */
        /* <DEDUP_REMOVED lines=18> */
.L_x_150:
[----:B------:R-:W-:Y:S05]  /*ba60*/  BSYNC.RECONVERGENT B0 ;  /* 0x0000000000007941 */ /* 0x000fea0003800200 */
.L_x_149:
[----:B------:R-:W-:Y:S01]  /*ba70*/  BAR.SYNC.DEFER_BLOCKING 0x1, 0x80 ;  /* 0x0042000000007b1d */ /* 0x000fe20000010000 */
[----:B------:R-:W-:Y:S01]  /*ba80*/  ISETP.NE.AND P2, PT, R190, RZ, PT ;  /* 0x000000ffbe00720c */ /* 0x000fe20003f45270 */
[----:B------:R-:W-:Y:S01]  /*ba90*/  IMAD.IADD R20, R75, 0x1, R147 ;  /* 0x000000014b147824 */ /* 0x000fe200078e0293 */
[----:B------:R-:W-:Y:S01]  /*baa0*/  ISETP.NE.AND P0, PT, R192, 0x2, PT ;  /* 0x00000002c000780c */ /* 0x000fe20003f05270 */
[----:B------:R-:W-:Y:S01]  /*bab0*/  IMAD.IADD R21, R77, 0x1, R170 ;  /* 0x000000014d157824 */ /* 0x000fe200078e02aa */
[----:B------:R-:W-:Y:S02]  /*bac0*/  ISETP.NE.AND P1, PT, R76, 0x2, PT ;  /* 0x000000024c00780c */ /* 0x000fe40003f25270 */
[----:B------:R-:W-:Y:S02]  /*bad0*/  SEL R3, RZ, 0x1, P0 ;  /* 0x00000001ff037807 */ /* 0x000fe40000000000 */
[----:B------:R-:W-:Y:S02]  /*bae0*/  SEL R0, RZ, 0x1, P1 ;  /* 0x00000001ff007807 */ /* 0x000fe40000800000 */
[----:B------:R-:W-:Y:S02]  /*baf0*/  LOP3.LUT R182, R182, R3, RZ, 0x3c, !PT ;  /* 0x00000003b6b67212 */ /* 0x000fe400078e3cff */
[----:B------:R-:W-:Y:S02]  /*bb00*/  LOP3.LUT R183, R183, R0, RZ, 0x3c, !PT ;  /* 0x00000000b7b77212 */ /* 0x000fe400078e3cff */
[----:B------:R-:W-:Y:S02]  /*bb10*/  @P2 R2UR UR36, R179 ;  /* 0x00000000b32422ca */ /* 0x000fe400000e0000 */
[----:B------:R-:W-:Y:S02]  /*bb20*/  SEL R192, R192, RZ, P0 ;  /* 0x000000ffc0c07207 */ /* 0x000fe40000000000 */
[----:B------:R-:W-:Y:S01]  /*bb30*/  SEL R76, R76, RZ, P1 ;  /* 0x000000ff4c4c7207 */ /* 0x000fe20000800000 */
[----:B------:R-:W-:Y:S10]  /*bb40*/  @P2 BRA `(.L_x_151) ;  /* 0xffffff9800dc2947 */ /* 0x000ff4000383ffff */
[----:B------:R-:W-:Y:S05]  /*bb50*/  EXIT ;  /* 0x000000000000794d */ /* 0x000fea0003800000 */
.L_x_25:
[----:B--2---:R2:W4:Y:S02]  /*bb60*/  SYNCS.PHASECHK.TRANS64.TRYWAIT P0, [R3+URZ+0x150], R2 ;  /* 0x00015002030075a7 */ /* 0x00452400080011ff */
[----:B----4-:R-:W-:Y:S05]  /*bb70*/  @!P0 NANOSLEEP.SYNCS 0x989680 ;  /* 0x009896800000895d */ /* 0x010fea0003900000 */
[----:B------:R-:W4:Y:S02]  /*bb80*/  @!P0 SYNCS.PHASECHK.TRANS64 P0, [R3+URZ+0x150], R2 ;  /* 0x00015002030085a7 */ /* 0x000f2400080010ff */
[----:B----4-:R-:W-:Y:S05]  /*bb90*/  @!P0 BRA `(.L_x_25) ;  /* 0xfffffffc00f08947 */ /* 0x010fea000383ffff */
[----:B------:R-:W-:Y:S05]  /*bba0*/  BRA `(.L_x_152) ;  /* 0xffffff5c00487947 */ /* 0x000fea000383ffff */
.L_x_28:
[----:B-1----:R-:W-:-:S07]  /*bbb0*/  MOV R2, UR33 ;  /* 0x0000002100027c02 */ /* 0x002fce0008000f00 */
.L_x_153:
[----:B-1----:R1:W2:Y:S02]  /*bbc0*/  SYNCS.PHASECHK.TRANS64.TRYWAIT P0, [R2+URZ+0x58], R5 ;  /* 0x00005805020075a7 */ /* 0x0022a400080011ff */
[----:B--2---:R-:W-:Y:S05]  /*bbd0*/  @!P0 NANOSLEEP.SYNCS 0x989680 ;  /* 0x009896800000895d */ /* 0x004fea0003900000 */
[----:B------:R-:W2:Y:S02]  /*bbe0*/  @!P0 SYNCS.PHASECHK.TRANS64 P0, [R2+URZ+0x58], R5 ;  /* 0x00005805020085a7 */ /* 0x000ea400080010ff */
[----:B--2---:R-:W-:Y:S05]  /*bbf0*/  @!P0 BRA `(.L_x_153) ;  /* 0xfffffffc00f08947 */ /* 0x004fea000383ffff */
[----:B------:R-:W-:Y:S05]  /*bc00*/  BRA `(.L_x_27) ;  /* 0xffffff5c00ac7947 */ /* 0x000fea000383ffff */
.L_x_35:
[----:B-1----:R-:W-:-:S07]  /*bc10*/  MOV R2, UR17 ;  /* 0x0000001100027c02 */ /* 0x002fce0008000f00 */
.L_x_154:
[----:B-1----:R1:W2:Y:S02]  /*bc20*/  SYNCS.PHASECHK.TRANS64.TRYWAIT P0, [R2+URZ+0x58], R5 ;  /* 0x00005805020075a7 */ /* 0x0022a400080011ff */
[----:B--2---:R-:W-:Y:S05]  /*bc30*/  @!P0 NANOSLEEP.SYNCS 0x989680 ;  /* 0x009896800000895d */ /* 0x004fea0003900000 */
[----:B------:R-:W2:Y:S02]  /*bc40*/  @!P0 SYNCS.PHASECHK.TRANS64 P0, [R2+URZ+0x58], R5 ;  /* 0x00005805020085a7 */ /* 0x000ea400080010ff */
[----:B--2---:R-:W-:Y:S05]  /*bc50*/  @!P0 BRA `(.L_x_154) ;  /* 0xfffffffc00f08947 */ /* 0x004fea000383ffff */
[----:B------:R-:W-:Y:S05]  /*bc60*/  BRA `(.L_x_34) ;  /* 0xffffff6000647947 */ /* 0x000fea000383ffff */
.L_x_40:
[----:B-1----:R1:W2:Y:S02]  /*bc70*/  SYNCS.PHASECHK.TRANS64.TRYWAIT P0, [R2+URZ+0x100], R3 ;  /* 0x00010003020075a7 */ /* 0x0022a400080011ff */
[----:B--2---:R-:W-:Y:S05]  /*bc80*/  @!P0 NANOSLEEP.SYNCS 0x989680 ;  /* 0x009896800000895d */ /* 0x004fea0003900000 */
[----:B------:R-:W2:Y:S02]  /*bc90*/  @!P0 SYNCS.PHASECHK.TRANS64 P0, [R2+URZ+0x100], R3 ;  /* 0x00010003020085a7 */ /* 0x000ea400080010ff */
[----:B--2---:R-:W-:Y:S05]  /*bca0*/  @!P0 BRA `(.L_x_40) ;  /* 0xfffffffc00f08947 */ /* 0x004fea000383ffff */
[----:B------:R-:W-:Y:S05]  /*bcb0*/  BRA `(.L_x_155) ;  /* 0xffffff6400047947 */ /* 0x000fea000383ffff */
.L_x_44:
[----:B---3--:R-:W-:-:S07]  /*bcc0*/  MOV R0, UR4 ;  /* 0x0000000400007c02 */ /* 0x008fce0008000f00 */
.L_x_156:
[----:B-1----:R1:W2:Y:S02]  /*bcd0*/  SYNCS.PHASECHK.TRANS64.TRYWAIT P0, [R0+URZ], R3 ;  /* 0x00000003000075a7 */ /* 0x0022a400080011ff */
[----:B--2---:R-:W-:Y:S05]  /*bce0*/  @!P0 NANOSLEEP.SYNCS 0x989680 ;  /* 0x009896800000895d */ /* 0x004fea0003900000 */
[----:B------:R-:W2:Y:S02]  /*bcf0*/  @!P0 SYNCS.PHASECHK.TRANS64 P0, [R0+URZ], R3 ;  /* 0x00000003000085a7 */ /* 0x000ea400080010ff */
[----:B--2---:R-:W-:Y:S05]  /*bd00*/  @!P0 BRA `(.L_x_156) ;  /* 0xfffffffc00f08947 */ /* 0x004fea000383ffff */
[----:B------:R-:W-:Y:S05]  /*bd10*/  BRA `(.L_x_157) ;  /* 0xffffff6800747947 */ /* 0x000fea000383ffff */
.L_x_45:
[----:B---3--:R-:W-:-:S07]  /*bd20*/  MOV R0, UR4 ;  /* 0x0000000400007c02 */ /* 0x008fce0008000f00 */
.L_x_158:
[----:B-1----:R1:W2:Y:S02]  /*bd30*/  SYNCS.PHASECHK.TRANS64.TRYWAIT P0, [R0+URZ], R3 ;  /* 0x00000003000075a7 */ /* 0x0022a400080011ff */
[----:B--2---:R-:W-:Y:S05]  /*bd40*/  @!P0 NANOSLEEP.SYNCS 0x989680 ;  /* 0x009896800000895d */ /* 0x004fea0003900000 */
[----:B------:R-:W2:Y:S02]  /*bd50*/  @!P0 SYNCS.PHASECHK.TRANS64 P0, [R0+URZ], R3 ;  /* 0x00000003000085a7 */ /* 0x000ea400080010ff */
[----:B--2---:R-:W-:Y:S05]  /*bd60*/  @!P0 BRA `(.L_x_158) ;  /* 0xfffffffc00f08947 */ /* 0x004fea000383ffff */
[----:B------:R-:W-:Y:S05]  /*bd70*/  BRA `(.L_x_159) ;  /* 0xffffff6800807947 */ /* 0x000fea000383ffff */
.L_x_46:
[----:B---3--:R-:W-:-:S07]  /*bd80*/  MOV R0, UR4 ;  /* 0x0000000400007c02 */ /* 0x008fce0008000f00 */
.L_x_160:
[----:B-1----:R1:W2:Y:S02]  /*bd90*/  SYNCS.PHASECHK.TRANS64.TRYWAIT P0, [R0+URZ], R3 ;  /* 0x00000003000075a7 */ /* 0x0022a400080011ff */
[----:B--2---:R-:W-:Y:S05]  /*bda0*/  @!P0 NANOSLEEP.SYNCS 0x989680 ;  /* 0x009896800000895d */ /* 0x004fea0003900000 */
[----:B------:R-:W2:Y:S02]  /*bdb0*/  @!P0 SYNCS.PHASECHK.TRANS64 P0, [R0+URZ], R3 ;  /* 0x00000003000085a7 */ /* 0x000ea400080010ff */
[----:B--2---:R-:W-:Y:S05]  /*bdc0*/  @!P0 BRA `(.L_x_160) ;  /* 0xfffffffc00f08947 */ /* 0x004fea000383ffff */
[----:B------:R-:W-:Y:S05]  /*bdd0*/  BRA `(.L_x_161) ;  /* 0xffffff68008c7947 */ /* 0x000fea000383ffff */
.L_x_47:
[----:B---3--:R-:W-:-:S07]  /*bde0*/  MOV R0, UR4 ;  /* 0x0000000400007c02 */ /* 0x008fce0008000f00 */
.L_x_162:
[----:B-1----:R1:W2:Y:S02]  /*bdf0*/  SYNCS.PHASECHK.TRANS64.TRYWAIT P0, [R0+URZ], R3 ;  /* 0x00000003000075a7 */ /* 0x0022a400080011ff */
[----:B--2---:R-:W-:Y:S05]  /*be00*/  @!P0 NANOSLEEP.SYNCS 0x989680 ;  /* 0x009896800000895d */ /* 0x004fea0003900000 */
[----:B------:R-:W2:Y:S02]  /*be10*/  @!P0 SYNCS.PHASECHK.TRANS64 P0, [R0+URZ], R3 ;  /* 0x00000003000085a7 */ /* 0x000ea400080010ff */
[----:B--2---:R-:W-:Y:S05]  /*be20*/  @!P0 BRA `(.L_x_162) ;  /* 0xfffffffc00f08947 */ /* 0x004fea000383ffff */
[----:B------:R-:W-:Y:S05]  /*be30*/  BRA `(.L_x_163) ;  /* 0xffffff6800987947 */ /* 0x000fea000383ffff */
.L_x_48:
[----:B---3--:R-:W-:-:S07]  /*be40*/  MOV R0, UR4 ;  /* 0x0000000400007c02 */ /* 0x008fce0008000f00 */
.L_x_164:
[----:B-1----:R1:W2:Y:S02]  /*be50*/  SYNCS.PHASECHK.TRANS64.TRYWAIT P0, [R0+URZ], R3 ;  /* 0x00000003000075a7 */ /* 0x0022a400080011ff */
[----:B--2---:R-:W-:Y:S05]  /*be60*/  @!P0 NANOSLEEP.SYNCS 0x989680 ;  /* 0x009896800000895d */ /* 0x004fea0003900000 */
[----:B------:R-:W2:Y:S02]  /*be70*/  @!P0 SYNCS.PHASECHK.TRANS64 P0, [R0+URZ], R3 ;  /* 0x00000003000085a7 */ /* 0x000ea400080010ff */
[----:B--2---:R-:W-:Y:S05]  /*be80*/  @!P0 BRA `(.L_x_164) ;  /* 0xfffffffc00f08947 */ /* 0x004fea000383ffff */
[----:B------:R-:W-:Y:S05]  /*be90*/  BRA `(.L_x_165) ;  /* 0xffffff6800a47947 */ /* 0x000fea000383ffff */
.L_x_49:
[----:B---3--:R-:W-:-:S07]  /*bea0*/  MOV R0, UR4 ;  /* 0x0000000400007c02 */ /* 0x008fce0008000f00 */
.L_x_166:
[----:B-1----:R1:W2:Y:S02]  /*beb0*/  SYNCS.PHASECHK.TRANS64.TRYWAIT P0, [R0+URZ], R3 ;  /* 0x00000003000075a7 */ /* 0x0022a400080011ff */
[----:B--2---:R-:W-:Y:S05]  /*bec0*/  @!P0 NANOSLEEP.SYNCS 0x989680 ;  /* 0x009896800000895d */ /* 0x004fea0003900000 */
[----:B------:R-:W2:Y:S02]  /*bed0*/  @!P0 SYNCS.PHASECHK.TRANS64 P0, [R0+URZ], R3 ;  /* 0x00000003000085a7 */ /* 0x000ea400080010ff */
[----:B--2---:R-:W-:Y:S05]  /*bee0*/  @!P0 BRA `(.L_x_166) ;  /* 0xfffffffc00f08947 */ /* 0x004fea000383ffff */
[----:B------:R-:W-:Y:S05]  /*bef0*/  BRA `(.L_x_167) ;  /* 0xffffff6800b07947 */ /* 0x000fea000383ffff */
.L_x_50:
[----:B---3--:R-:W-:-:S07]  /*bf00*/  MOV R0, UR4 ;  /* 0x0000000400007c02 */ /* 0x008fce0008000f00 */
.L_x_168:
[----:B-1----:R1:W2:Y:S02]  /*bf10*/  SYNCS.PHASECHK.TRANS64.TRYWAIT P0, [R0+URZ], R3 ;  /* 0x00000003000075a7 */ /* 0x0022a400080011ff */
[----:B--2---:R-:W-:Y:S05]  /*bf20*/  @!P0 NANOSLEEP.SYNCS 0x989680 ;  /* 0x009896800000895d */ /* 0x004fea0003900000 */
[----:B------:R-:W2:Y:S02]  /*bf30*/  @!P0 SYNCS.PHASECHK.TRANS64 P0, [R0+URZ], R3 ;  /* 0x00000003000085a7 */ /* 0x000ea400080010ff */
[----:B--2---:R-:W-:Y:S05]  /*bf40*/  @!P0 BRA `(.L_x_168) ;  /* 0xfffffffc00f08947 */ /* 0x004fea000383ffff */
[----:B------:R-:W-:Y:S05]  /*bf50*/  BRA `(.L_x_169) ;  /* 0xffffff6800bc7947 */ /* 0x000fea000383ffff */
.L_x_51:
[----:B---3--:R-:W-:-:S07]  /*bf60*/  MOV R0, UR4 ;  /* 0x0000000400007c02 */ /* 0x008fce0008000f00 */
.L_x_170:
[----:B-1----:R1:W2:Y:S02]  /*bf70*/  SYNCS.PHASECHK.TRANS64.TRYWAIT P0, [R0+URZ], R3 ;  /* 0x00000003000075a7 */ /* 0x0022a400080011ff */
[----:B--2---:R-:W-:Y:S05]  /*bf80*/  @!P0 NANOSLEEP.SYNCS 0x989680 ;  /* 0x009896800000895d */ /* 0x004fea0003900000 */
[----:B------:R-:W2:Y:S02]  /*bf90*/  @!P0 SYNCS.PHASECHK.TRANS64 P0, [R0+URZ], R3 ;  /* 0x00000003000085a7 */ /* 0x000ea400080010ff */
[----:B--2---:R-:W-:Y:S05]  /*bfa0*/  @!P0 BRA `(.L_x_170) ;  /* 0xfffffffc00f08947 */ /* 0x004fea000383ffff */
[----:B------:R-:W-:Y:S05]  /*bfb0*/  BRA `(.L_x_171) ;  /* 0xffffff6800c87947 */ /* 0x000fea000383ffff */
.L_x_52:
[----:B---3--:R-:W-:-:S07]  /*bfc0*/  MOV R0, UR4 ;  /* 0x0000000400007c02 */ /* 0x008fce0008000f00 */
.L_x_172:
[----:B-1----:R1:W2:Y:S02]  /*bfd0*/  SYNCS.PHASECHK.TRANS64.TRYWAIT P0, [R0+URZ], R3 ;  /* 0x00000003000075a7 */ /* 0x0022a400080011ff */
[----:B--2---:R-:W-:Y:S05]  /*bfe0*/  @!P0 NANOSLEEP.SYNCS 0x989680 ;  /* 0x009896800000895d */ /* 0x004fea0003900000 */
[----:B------:R-:W2:Y:S02]  /*bff0*/  @!P0 SYNCS.PHASECHK.TRANS64 P0, [R0+URZ], R3 ;  /* 0x00000003000085a7 */ /* 0x000ea400080010ff */
[----:B--2---:R-:W-:Y:S05]  /*c000*/  @!P0 BRA `(.L_x_172) ;  /* 0xfffffffc00f08947 */ /* 0x004fea000383ffff */
[----:B------:R-:W-:Y:S05]  /*c010*/  BRA `(.L_x_173) ;  /* 0xffffff6800d47947 */ /* 0x000fea000383ffff */
.L_x_53:
[----:B---3--:R-:W-:-:S07]  /*c020*/  MOV R0, UR4 ;  /* 0x0000000400007c02 */ /* 0x008fce0008000f00 */
.L_x_174:
[----:B-1----:R1:W2:Y:S02]  /*c030*/  SYNCS.PHASECHK.TRANS64.TRYWAIT P0, [R0+URZ], R3 ;  /* 0x00000003000075a7 */ /* 0x0022a400080011ff */
[----:B--2---:R-:W-:Y:S05]  /*c040*/  @!P0 NANOSLEEP.SYNCS 0x989680 ;  /* 0x009896800000895d */ /* 0x004fea0003900000 */
[----:B------:R-:W2:Y:S02]  /*c050*/  @!P0 SYNCS.PHASECHK.TRANS64 P0, [R0+URZ], R3 ;  /* 0x00000003000085a7 */ /* 0x000ea400080010ff */
[----:B--2---:R-:W-:Y:S05]  /*c060*/  @!P0 BRA `(.L_x_174) ;  /* 0xfffffffc00f08947 */ /* 0x004fea000383ffff */
[----:B------:R-:W-:Y:S05]  /*c070*/  BRA `(.L_x_175) ;  /* 0xffffff6800e07947 */ /* 0x000fea000383ffff */
.L_x_56:
[----:B-1----:R1:W2:Y:S02]  /*c080*/  SYNCS.PHASECHK.TRANS64.TRYWAIT P0, [R0+URZ+0x140], R5 ;  /* 0x00014005000075a7 */ /* 0x0022a400080011ff */
[----:B--2---:R-:W-:Y:S05]  /*c090*/  @!P0 NANOSLEEP.SYNCS 0x989680 ;  /* 0x009896800000895d */ /* 0x004fea0003900000 */
[----:B------:R-:W2:Y:S02]  /*c0a0*/  @!P0 SYNCS.PHASECHK.TRANS64 P0, [R0+URZ+0x140], R5 ;  /* 0x00014005000085a7 */ /* 0x000ea400080010ff */
[----:B--2---:R-:W-:Y:S05]  /*c0b0*/  @!P0 BRA `(.L_x_56) ;  /* 0xfffffffc00f08947 */ /* 0x004fea000383ffff */
[----:B------:R-:W-:Y:S05]  /*c0c0*/  BRA `(.L_x_176) ;  /* 0xffffff6c00407947 */ /* 0x000fea000383ffff */
.L_x_57:
[----:B------:R-:W-:-:S07]  /*c0d0*/  MOV R0, UR5 ;  /* 0x0000000500007c02 */ /* 0x000fce0008000f00 */
.L_x_177:
[----:B-1----:R1:W2:Y:S02]  /*c0e0*/  SYNCS.PHASECHK.TRANS64.TRYWAIT P0, [R0+URZ+0x110], R7 ;  /* 0x00011007000075a7 */ /* 0x0022a400080011ff */
[----:B--2---:R-:W-:Y:S05]  /*c0f0*/  @!P0 NANOSLEEP.SYNCS 0x989680 ;  /* 0x009896800000895d */ /* 0x004fea0003900000 */
[----:B------:R-:W2:Y:S02]  /*c100*/  @!P0 SYNCS.PHASECHK.TRANS64 P0, [R0+URZ+0x110], R7 ;  /* 0x00011007000085a7 */ /* 0x000ea400080010ff */
[----:B--2---:R-:W-:Y:S05]  /*c110*/  @!P0 BRA `(.L_x_177) ;  /* 0xfffffffc00f08947 */ /* 0x004fea000383ffff */
[----:B------:R-:W-:Y:S05]  /*c120*/  BRA `(.L_x_178) ;  /* 0xffffff6c00507947 */ /* 0x000fea000383ffff */
.L_x_58:
[----:B-1----:R1:W2:Y:S02]  /*c130*/  SYNCS.PHASECHK.TRANS64.TRYWAIT P1, [R0+URZ+0x100], R5 ;  /* 0x00010005000075a7 */ /* 0x0022a400080211ff */
[----:B--2---:R-:W-:Y:S05]  /*c140*/  @!P1 NANOSLEEP.SYNCS 0x989680 ;  /* 0x009896800000995d */ /* 0x004fea0003900000 */
[----:B------:R-:W2:Y:S02]  /*c150*/  @!P1 SYNCS.PHASECHK.TRANS64 P1, [R0+URZ+0x100], R5 ;  /* 0x00010005000095a7 */ /* 0x000ea400080210ff */
[----:B--2---:R-:W-:Y:S05]  /*c160*/  @!P1 BRA `(.L_x_58) ;  /* 0xfffffffc00f09947 */ /* 0x004fea000383ffff */
[----:B------:R-:W-:Y:S05]  /*c170*/  BRA `(.L_x_179) ;  /* 0xffffff6c00807947 */ /* 0x000fea000383ffff */
.L_x_61:
[----:B------:R-:W-:-:S07]  /*c180*/  MOV R0, UR5 ;  /* 0x0000000500007c02 */ /* 0x000fce0008000f00 */
.L_x_180:
[----:B-1----:R1:W2:Y:S02]  /*c190*/  SYNCS.PHASECHK.TRANS64.TRYWAIT P0, [R0+URZ+0x110], R3 ;  /* 0x00011003000075a7 */ /* 0x0022a400080011ff */
[----:B--2---:R-:W-:Y:S05]  /*c1a0*/  @!P0 NANOSLEEP.SYNCS 0x989680 ;  /* 0x009896800000895d */ /* 0x004fea0003900000 */
[----:B------:R-:W2:Y:S02]  /*c1b0*/  @!P0 SYNCS.PHASECHK.TRANS64 P0, [R0+URZ+0x110], R3 ;  /* 0x00011003000085a7 */ /* 0x000ea400080010ff */
[----:B--2---:R-:W-:Y:S05]  /*c1c0*/  @!P0 BRA `(.L_x_180) ;  /* 0xfffffffc00f08947 */ /* 0x004fea000383ffff */
[----:B------:R-:W-:Y:S05]  /*c1d0*/  BRA `(.L_x_60) ;  /* 0xffffff6c00d47947 */ /* 0x000fea000383ffff */
.L_x_70:
[----:B-1----:R-:W-:-:S04]  /*c1e0*/  MOV R4, UR6 ;  /* 0x0000000600047c02 */ /* 0x002fc80008000f00 */
[----:B------:R1:W2:Y:S03]  /*c1f0*/  SYNCS.PHASECHK.TRANS64.TRYWAIT P0, [R4+URZ+0x8], R5 ;  /* 0x00000805040075a7 */ /* 0x0002a600080011ff */
[----:B--2---:R-:W-:Y:S05]  /*c200*/  @!P0 NANOSLEEP.SYNCS 0x989680 ;  /* 0x009896800000895d */ /* 0x004fea0003900000 */
[----:B------:R-:W2:Y:S02]  /*c210*/  @!P0 SYNCS.PHASECHK.TRANS64 P0, [R4+URZ+0x8], R5 ;  /* 0x00000805040085a7 */ /* 0x000ea400080010ff */
[----:B--2---:R-:W-:Y:S05]  /*c220*/  @!P0 BRA `(.L_x_70) ;  /* 0xfffffffc00ec8947 */ /* 0x004fea000383ffff */
[----:B------:R-:W-:Y:S05]  /*c230*/  BRA `(.L_x_69) ;  /* 0xffffff7000887947 */ /* 0x000fea000383ffff */
.L_x_72:
[----:B------:R-:W-:Y:S01]  /*c240*/  BSSY B0, `(.L_x_181) ;  /* 0x0000006000007945 */ /* 0x000fe20003800000 */
[----:B------:R-:W-:-:S07]  /*c250*/  MOV R15, 0xffffffff ;  /* 0xffffffff000f7802 */ /* 0x000fce0000000f00 */
[----:B-1---5:R-:W-:Y:S05]  /*c260*/  WARPSYNC.COLLECTIVE R15, `(.L_x_182) ;  /* 0x000000000f0c7348 */ /* 0x022fea0003c00000 */
[----:B------:R-:W-:Y:S02]  /*c270*/  ELECT P6, UR79, PT ;  /* 0x00000000004f782f */ /* 0x000fe400038c0000 */
[----:B------:R-:W-:Y:S01]  /*c280*/  MOV R14, UR79 ;  /* 0x0000004f000e7c02 */ /* 0x000fe20008000f00 */
[----:B-1---5:R-:W-:Y:S10]  /*c290*/  ENDCOLLECTIVE ;  /* 0x000000000000791b */ /* 0x022ff40003800000 */
.L_x_182:
[----:B------:R-:W-:Y:S05]  /*c2a0*/  BSYNC B0 ;  /* 0x0000000000007941 */ /* 0x000fea0003800000 */
.L_x_181:
[----:B------:R-:W-:Y:S05]  /*c2b0*/  BRA `(.L_x_183) ;  /* 0xffffff7000b87947 */ /* 0x000fea000383ffff */
.L_x_74:
[----:B-1----:R-:W-:-:S04]  /*c2c0*/  MOV R2, UR6 ;  /* 0x0000000600027c02 */ /* 0x002fc80008000f00 */
[----:B------:R1:W2:Y:S03]  /*c2d0*/  SYNCS.PHASECHK.TRANS64.TRYWAIT P0, [R2+URZ+0x8], R3 ;  /* 0x00000803020075a7 */ /* 0x0002a600080011ff */
[----:B--2---:R-:W-:Y:S05]  /*c2e0*/  @!P0 NANOSLEEP.SYNCS 0x989680 ;  /* 0x009896800000895d */ /* 0x004fea0003900000 */
[----:B------:R-:W2:Y:S02]  /*c2f0*/  @!P0 SYNCS.PHASECHK.TRANS64 P0, [R2+URZ+0x8], R3 ;  /* 0x00000803020085a7 */ /* 0x000ea400080010ff */
[----:B--2---:R-:W-:Y:S05]  /*c300*/  @!P0 BRA `(.L_x_74) ;  /* 0xfffffffc00ec8947 */ /* 0x004fea000383ffff */
[----:B------:R-:W-:Y:S05]  /*c310*/  BRA `(.L_x_73) ;  /* 0xffffff7000bc7947 */ /* 0x000fea000383ffff */
.L_x_75:
[----:B-1----:R1:W2:Y:S02]  /*c320*/  SYNCS.PHASECHK.TRANS64.TRYWAIT P0, [R0+URZ+0x100], R5 ;  /* 0x00010005000075a7 */ /* 0x0022a400080011ff */
[----:B--2---:R-:W-:Y:S05]  /*c330*/  @!P0 NANOSLEEP.SYNCS 0x989680 ;  /* 0x009896800000895d */ /* 0x004fea0003900000 */
[----:B------:R-:W2:Y:S02]  /*c340*/  @!P0 SYNCS.PHASECHK.TRANS64 P0, [R0+URZ+0x100], R5 ;  /* 0x00010005000085a7 */ /* 0x000ea400080010ff */
[----:B--2---:R-:W-:Y:S05]  /*c350*/  @!P0 BRA `(.L_x_75) ;  /* 0xfffffffc00f08947 */ /* 0x004fea000383ffff */
[----:B------:R-:W-:Y:S05]  /*c360*/  BRA `(.L_x_184) ;  /* 0xffffff7400987947 */ /* 0x000fea000383ffff */
.L_x_77:
[----:B------:R-:W-:-:S07]  /*c370*/  MOV R0, UR10 ;  /* 0x0000000a00007c02 */ /* 0x000fce0008000f00 */
.L_x_185:
[----:B-1----:R1:W2:Y:S02]  /*c380*/  SYNCS.PHASECHK.TRANS64.TRYWAIT P0, [R0+URZ+0x130], R5 ;  /* 0x00013005000075a7 */ /* 0x0022a400080011ff */
[----:B--2---:R-:W-:Y:S05]  /*c390*/  @!P0 NANOSLEEP.SYNCS 0x989680 ;  /* 0x009896800000895d */ /* 0x004fea0003900000 */
[----:B------:R-:W2:Y:S02]  /*c3a0*/  @!P0 SYNCS.PHASECHK.TRANS64 P0, [R0+URZ+0x130], R5 ;  /* 0x00013005000085a7 */ /* 0x000ea400080010ff */
[----:B--2---:R-:W-:Y:S05]  /*c3b0*/  @!P0 BRA `(.L_x_185) ;  /* 0xfffffffc00f08947 */ /* 0x004fea000383ffff */
[----:B------:R-:W-:Y:S05]  /*c3c0*/  BRA `(.L_x_186) ;  /* 0xffffff7400e47947 */ /* 0x000fea000383ffff */
.L_x_80:
[----:B------:R-:W-:Y:S07]  /*c3d0*/  MOV R0, UR9 ;  /* 0x0000000900007c02 */ /* 0x000fee0008000f00 */
.L_x_187:
[----:B-1----:R1:W2:Y:S02]  /*c3e0*/  SYNCS.PHASECHK.TRANS64.TRYWAIT P0, [R0+URZ], R5 ;  /* 0x00000005000075a7 */ /* 0x0022a400080011ff */
[----:B--2---:R-:W-:Y:S05]  /*c3f0*/  @!P0 NANOSLEEP.SYNCS 0x989680 ;  /* 0x009896800000895d */ /* 0x004fea0003900000 */
[----:B------:R-:W2:Y:S02]  /*c400*/  @!P0 SYNCS.PHASECHK.TRANS64 P0, [R0+URZ], R5 ;  /* 0x00000005000085a7 */ /* 0x000ea400080010ff */
[----:B--2---:R-:W-:Y:S05]  /*c410*/  @!P0 BRA `(.L_x_187) ;  /* 0xfffffffc00f08947 */ /* 0x004fea000383ffff */
[----:B------:R-:W-:Y:S05]  /*c420*/  BRA `(.L_x_79) ;  /* 0xffffff7400f87947 */ /* 0x000fea000383ffff */
.L_x_84:
[----:B-1----:R-:W-:-:S07]  /*c430*/  MOV R0, UR5 ;  /* 0x0000000500007c02 */ /* 0x002fce0008000f00 */
.L_x_188:
[----:B-1----:R1:W2:Y:S02]  /*c440*/  SYNCS.PHASECHK.TRANS64.TRYWAIT P0, [R0+URZ], R3 ;  /* 0x00000003000075a7 */ /* 0x0022a400080011ff */
[----:B--2---:R-:W-:Y:S05]  /*c450*/  @!P0 NANOSLEEP.SYNCS 0x989680 ;  /* 0x009896800000895d */ /* 0x004fea0003900000 */
[----:B------:R-:W2:Y:S02]  /*c460*/  @!P0 SYNCS.PHASECHK.TRANS64 P0, [R0+URZ], R3 ;  /* 0x00000003000085a7 */ /* 0x000ea400080010ff */
[----:B--2---:R-:W-:Y:S05]  /*c470*/  @!P0 BRA `(.L_x_188) ;  /* 0xfffffffc00f08947 */ /* 0x004fea000383ffff */
[----:B------:R-:W-:Y:S05]  /*c480*/  BRA `(.L_x_189) ;  /* 0xffffff7800c47947 */ /* 0x000fea000383ffff */
.L_x_87:
[----:B------:R-:W-:-:S07]  /*c490*/  MOV R0, UR8 ;  /* 0x0000000800007c02 */ /* 0x000fce0008000f00 */
.L_x_190:
[----:B-1----:R1:W2:Y:S02]  /*c4a0*/  SYNCS.PHASECHK.TRANS64.TRYWAIT P1, [R0+URZ+0x160], R3 ;  /* 0x00016003000075a7 */ /* 0x0022a400080211ff */
[----:B--2---:R-:W-:Y:S05]  /*c4b0*/  @!P1 NANOSLEEP.SYNCS 0x989680 ;  /* 0x009896800000995d */ /* 0x004fea0003900000 */
[----:B------:R-:W2:Y:S02]  /*c4c0*/  @!P1 SYNCS.PHASECHK.TRANS64 P1, [R0+URZ+0x160], R3 ;  /* 0x00016003000095a7 */ /* 0x000ea400080210ff */
[----:B--2---:R-:W-:Y:S05]  /*c4d0*/  @!P1 BRA `(.L_x_190) ;  /* 0xfffffffc00f09947 */ /* 0x004fea000383ffff */
[----:B------:R-:W-:Y:S05]  /*c4e0*/  BRA `(.L_x_191) ;  /* 0xffffff7c00107947 */ /* 0x000fea000383ffff */
.L_x_92:
[----:B--2---:R2:W4:Y:S02]  /*c4f0*/  SYNCS.PHASECHK.TRANS64.TRYWAIT P0, [R0+URZ+0x100], R3 ;  /* 0x00010003000075a7 */ /* 0x00452400080011ff */
[----:B----4-:R-:W-:Y:S05]  /*c500*/  @!P0 NANOSLEEP.SYNCS 0x989680 ;  /* 0x009896800000895d */ /* 0x010fea0003900000 */
[----:B------:R-:W4:Y:S02]  /*c510*/  @!P0 SYNCS.PHASECHK.TRANS64 P0, [R0+URZ+0x100], R3 ;  /* 0x00010003000085a7 */ /* 0x000f2400080010ff */
[----:B----4-:R-:W-:Y:S05]  /*c520*/  @!P0 BRA `(.L_x_92) ;  /* 0xfffffffc00f08947 */ /* 0x010fea000383ffff */
[----:B------:R-:W-:Y:S05]  /*c530*/  BRA `(.L_x_192) ;  /* 0xffffff8000247947 */ /* 0x000fea000383ffff */
.L_x_95:
[----:B------:R-:W-:Y:S07]  /*c540*/  MOV R0, UR7 ;  /* 0x0000000700007c02 */ /* 0x000fee0008000f00 */
.L_x_193:
[----:B--2---:R2:W4:Y:S02]  /*c550*/  SYNCS.PHASECHK.TRANS64.TRYWAIT P0, [R0+URZ+0xf8], R3 ;  /* 0x0000f803000075a7 */ /* 0x00452400080011ff */
[----:B----4-:R-:W-:Y:S05]  /*c560*/  @!P0 NANOSLEEP.SYNCS 0x989680 ;  /* 0x009896800000895d */ /* 0x010fea0003900000 */
[----:B------:R-:W4:Y:S02]  /*c570*/  @!P0 SYNCS.PHASECHK.TRANS64 P0, [R0+URZ+0xf8], R3 ;  /* 0x0000f803000085a7 */ /* 0x000f2400080010ff */
[----:B----4-:R-:W-:Y:S05]  /*c580*/  @!P0 BRA `(.L_x_193) ;  /* 0xfffffffc00f08947 */ /* 0x010fea000383ffff */
[----:B------:R-:W-:Y:S05]  /*c590*/  BRA `(.L_x_94) ;  /* 0xffffff8400047947 */ /* 0x000fea000383ffff */
.L_x_98:
[----:B------:R-:W-:Y:S07]  /*c5a0*/  MOV R3, UR7 ;  /* 0x0000000700037c02 */ /* 0x000fee0008000f00 */
.L_x_194:
[----:B-1----:R1:W2:Y:S02]  /*c5b0*/  SYNCS.PHASECHK.TRANS64.TRYWAIT P0, [R3+URZ+0xd0], R12 ;  /* 0x0000d00c030075a7 */ /* 0x0022a400080011ff */
[----:B--2---:R-:W-:Y:S05]  /*c5c0*/  @!P0 NANOSLEEP.SYNCS 0x989680 ;  /* 0x009896800000895d */ /* 0x004fea0003900000 */
[----:B------:R-:W2:Y:S02]  /*c5d0*/  @!P0 SYNCS.PHASECHK.TRANS64 P0, [R3+URZ+0xd0], R12 ;  /* 0x0000d00c030085a7 */ /* 0x000ea400080010ff */
[----:B--2---:R-:W-:Y:S05]  /*c5e0*/  @!P0 BRA `(.L_x_194) ;  /* 0xfffffffc00f08947 */ /* 0x004fea000383ffff */
[----:B------:R-:W-:Y:S05]  /*c5f0*/  BRA `(.L_x_195) ;  /* 0xffffff84007c7947 */ /* 0x000fea000383ffff */
.L_x_99:
[----:B-1----:R-:W-:Y:S07]  /*c600*/  MOV R3, UR7 ;  /* 0x0000000700037c02 */ /* 0x002fee0008000f00 */
.L_x_196:
[----:B-1----:R1:W2:Y:S02]  /*c610*/  SYNCS.PHASECHK.TRANS64.TRYWAIT P0, [R3+URZ+0xd8], R12 ;  /* 0x0000d80c030075a7 */ /* 0x0022a400080011ff */
[----:B--2---:R-:W-:Y:S05]  /*c620*/  @!P0 NANOSLEEP.SYNCS 0x989680 ;  /* 0x009896800000895d */ /* 0x004fea0003900000 */
[----:B------:R-:W2:Y:S02]  /*c630*/  @!P0 SYNCS.PHASECHK.TRANS64 P0, [R3+URZ+0xd8], R12 ;  /* 0x0000d80c030085a7 */ /* 0x000ea400080010ff */
[----:B--2---:R-:W-:Y:S05]  /*c640*/  @!P0 BRA `(.L_x_196) ;  /* 0xfffffffc00f08947 */ /* 0x004fea000383ffff */
[----:B------:R-:W-:Y:S05]  /*c650*/  BRA `(.L_x_197) ;  /* 0xffffff8400b87947 */ /* 0x000fea000383ffff */
.L_x_100:
[----:B-1----:R-:W-:Y:S07]  /*c660*/  MOV R3, UR7 ;  /* 0x0000000700037c02 */ /* 0x002fee0008000f00 */
.L_x_198:
[----:B-1----:R1:W2:Y:S02]  /*c670*/  SYNCS.PHASECHK.TRANS64.TRYWAIT P0, [R3+URZ+0xe0], R12 ;  /* 0x0000e00c030075a7 */ /* 0x0022a400080011ff */
[----:B--2---:R-:W-:Y:S05]  /*c680*/  @!P0 NANOSLEEP.SYNCS 0x989680 ;  /* 0x009896800000895d */ /* 0x004fea0003900000 */
[----:B------:R-:W2:Y:S02]  /*c690*/  @!P0 SYNCS.PHASECHK.TRANS64 P0, [R3+URZ+0xe0], R12 ;  /* 0x0000e00c030085a7 */ /* 0x000ea400080010ff */
[----:B--2---:R-:W-:Y:S05]  /*c6a0*/  @!P0 BRA `(.L_x_198) ;  /* 0xfffffffc00f08947 */ /* 0x004fea000383ffff */
[----:B------:R-:W-:Y:S05]  /*c6b0*/  BRA `(.L_x_199) ;  /* 0xffffff8800007947 */ /* 0x000fea000383ffff */
.L_x_101:
[----:B------:R-:W-:Y:S07]  /*c6c0*/  MOV R3, UR7 ;  /* 0x0000000700037c02 */ /* 0x000fee0008000f00 */
.L_x_200:
[----:B-1----:R1:W2:Y:S02]  /*c6d0*/  SYNCS.PHASECHK.TRANS64.TRYWAIT P0, [R3+URZ+0xe8], R12 ;  /* 0x0000e80c030075a7 */ /* 0x0022a400080011ff */
[----:B--2---:R-:W-:Y:S05]  /*c6e0*/  @!P0 NANOSLEEP.SYNCS 0x989680 ;  /* 0x009896800000895d */ /* 0x004fea0003900000 */
[----:B------:R-:W2:Y:S02]  /*c6f0*/  @!P0 SYNCS.PHASECHK.TRANS64 P0, [R3+URZ+0xe8], R12 ;  /* 0x0000e80c030085a7 */ /* 0x000ea400080010ff */
[----:B--2---:R-:W-:Y:S05]  /*c700*/  @!P0 BRA `(.L_x_200) ;  /* 0xfffffffc00f08947 */ /* 0x004fea000383ffff */
[----:B------:R-:W-:Y:S05]  /*c710*/  BRA `(.L_x_201) ;  /* 0xffffff8800887947 */ /* 0x000fea000383ffff */
.L_x_103:
[----:B------:R-:W-:-:S07]  /*c720*/  MOV R0, UR7 ;  /* 0x0000000700007c02 */ /* 0x000fce0008000f00 */
.L_x_202:
[----:B-1----:R1:W4:Y:S02]  /*c730*/  SYNCS.PHASECHK.TRANS64.TRYWAIT P0, [R0+URZ+0xd0], R3 ;  /* 0x0000d003000075a7 */ /* 0x00232400080011ff */
[----:B----4-:R-:W-:Y:S05]  /*c740*/  @!P0 NANOSLEEP.SYNCS 0x989680 ;  /* 0x009896800000895d */ /* 0x010fea0003900000 */
[----:B------:R-:W4:Y:S02]  /*c750*/  @!P0 SYNCS.PHASECHK.TRANS64 P0, [R0+URZ+0xd0], R3 ;  /* 0x0000d003000085a7 */ /* 0x000f2400080010ff */
[----:B----4-:R-:W-:Y:S05]  /*c760*/  @!P0 BRA `(.L_x_202) ;  /* 0xfffffffc00f08947 */ /* 0x010fea000383ffff */
[----:B------:R-:W-:Y:S05]  /*c770*/  BRA `(.L_x_203) ;  /* 0xffffff8800f87947 */ /* 0x000fea000383ffff */
.L_x_104:
[----:B-1----:R-:W-:-:S07]  /*c780*/  MOV R0, UR7 ;  /* 0x0000000700007c02 */ /* 0x002fce0008000f00 */
.L_x_204:
[----:B-1----:R1:W4:Y:S02]  /*c790*/  SYNCS.PHASECHK.TRANS64.TRYWAIT P0, [R0+URZ+0xd8], R3 ;  /* 0x0000d803000075a7 */ /* 0x00232400080011ff */
[----:B----4-:R-:W-:Y:S05]  /*c7a0*/  @!P0 NANOSLEEP.SYNCS 0x989680 ;  /* 0x009896800000895d */ /* 0x010fea0003900000 */
[----:B------:R-:W4:Y:S02]  /*c7b0*/  @!P0 SYNCS.PHASECHK.TRANS64 P0, [R0+URZ+0xd8], R3 ;  /* 0x0000d803000085a7 */ /* 0x000f2400080010ff */
[----:B----4-:R-:W-:Y:S05]  /*c7c0*/  @!P0 BRA `(.L_x_204) ;  /* 0xfffffffc00f08947 */ /* 0x010fea000383ffff */
[----:B------:R-:W-:Y:S05]  /*c7d0*/  BRA `(.L_x_205) ;  /* 0xffffff8800e87947 */ /* 0x000fea000383ffff */
.L_x_105:
[----:B-1----:R-:W-:-:S07]  /*c7e0*/  MOV R0, UR7 ;  /* 0x0000000700007c02 */ /* 0x002fce0008000f00 */
.L_x_206:
[----:B-1----:R1:W4:Y:S02]  /*c7f0*/  SYNCS.PHASECHK.TRANS64.TRYWAIT P0, [R0+URZ+0xe0], R3 ;  /* 0x0000e003000075a7 */ /* 0x00232400080011ff */
[----:B----4-:R-:W-:Y:S05]  /*c800*/  @!P0 NANOSLEEP.SYNCS 0x989680 ;  /* 0x009896800000895d */ /* 0x010fea0003900000 */
[----:B------:R-:W4:Y:S02]  /*c810*/  @!P0 SYNCS.PHASECHK.TRANS64 P0, [R0+URZ+0xe0], R3 ;  /* 0x0000e003000085a7 */ /* 0x000f2400080010ff */
[----:B----4-:R-:W-:Y:S05]  /*c820*/  @!P0 BRA `(.L_x_206) ;  /* 0xfffffffc00f08947 */ /* 0x010fea000383ffff */
[----:B------:R-:W-:Y:S05]  /*c830*/  BRA `(.L_x_207) ;  /* 0xffffff8800d87947 */ /* 0x000fea000383ffff */
.L_x_107:
[----:B--2---:R2:W3:Y:S02]  /*c840*/  SYNCS.PHASECHK.TRANS64.TRYWAIT P0, [R0+URZ+0x100], R3 ;  /* 0x00010003000075a7 */ /* 0x0044e400080011ff */
[----:B---3--:R-:W-:Y:S05]  /*c850*/  @!P0 NANOSLEEP.SYNCS 0x989680 ;  /* 0x009896800000895d */ /* 0x008fea0003900000 */
[----:B------:R-:W3:Y:S02]  /*c860*/  @!P0 SYNCS.PHASECHK.TRANS64 P0, [R0+URZ+0x100], R3 ;  /* 0x00010003000085a7 */ /* 0x000ee400080010ff */
[----:B---3--:R-:W-:Y:S05]  /*c870*/  @!P0 BRA `(.L_x_107) ;  /* 0xfffffffc00f08947 */ /* 0x008fea000383ffff */
[----:B------:R-:W-:Y:S05]  /*c880*/  BRA `(.L_x_208) ;  /* 0xffffff8c00a07947 */ /* 0x000fea000383ffff */
.L_x_118:
[----:B-1----:R1:W3:Y:S02]  /*c890*/  SYNCS.PHASECHK.TRANS64.TRYWAIT P1, [R3+URZ+0xb0], R0 ;  /* 0x0000b000030075a7 */ /* 0x0022e400080211ff */
[----:B---3--:R-:W-:Y:S05]  /*c8a0*/  @!P1 NANOSLEEP.SYNCS 0x989680 ;  /* 0x009896800000995d */ /* 0x008fea0003900000 */
[----:B------:R-:W3:Y:S02]  /*c8b0*/  @!P1 SYNCS.PHASECHK.TRANS64 P1, [R3+URZ+0xb0], R0 ;  /* 0x0000b000030095a7 */ /* 0x000ee400080210ff */
[----:B---3--:R-:W-:Y:S05]  /*c8c0*/  @!P1 BRA `(.L_x_118) ;  /* 0xfffffffc00f09947 */ /* 0x008fea000383ffff */
[----:B------:R-:W-:Y:S05]  /*c8d0*/  BRA `(.L_x_117) ;  /* 0xffffff9800c47947 */ /* 0x000fea000383ffff */
.L_x_120:
[----:B-1----:R1:W4:Y:S02]  /*c8e0*/  SYNCS.PHASECHK.TRANS64.TRYWAIT P0, [R191+URZ+0x120], R2 ;  /* 0x00012002bf0075a7 */ /* 0x00232400080011ff */
[----:B----4-:R-:W-:Y:S05]  /*c8f0*/  @!P0 NANOSLEEP.SYNCS 0x989680 ;  /* 0x009896800000895d */ /* 0x010fea0003900000 */
[----:B------:R-:W4:Y:S02]  /*c900*/  @!P0 SYNCS.PHASECHK.TRANS64 P0, [R191+URZ+0x120], R2 ;  /* 0x00012002bf0085a7 */ /* 0x000f2400080010ff */
[----:B----4-:R-:W-:Y:S05]  /*c910*/  @!P0 BRA `(.L_x_120) ;  /* 0xfffffffc00f08947 */ /* 0x010fea000383ffff */
[----:B------:R-:W-:Y:S05]  /*c920*/  BRA `(.L_x_119) ;  /* 0xffffff9c00207947 */ /* 0x000fea000383ffff */
.L_x_129:
[----:B--2---:R2:W3:Y:S02]  /*c930*/  SYNCS.PHASECHK.TRANS64.TRYWAIT P0, [R206+URZ+0xb0], R3 ;  /* 0x0000b003ce0075a7 */ /* 0x0044e400080011ff */
[----:B---3--:R-:W-:Y:S05]  /*c940*/  @!P0 NANOSLEEP.SYNCS 0x989680 ;  /* 0x009896800000895d */ /* 0x008fea0003900000 */
[----:B------:R-:W3:Y:S02]  /*c950*/  @!P0 SYNCS.PHASECHK.TRANS64 P0, [R206+URZ+0xb0], R3 ;  /* 0x0000b003ce0085a7 */ /* 0x000ee400080010ff */
[----:B---3--:R-:W-:Y:S05]  /*c960*/  @!P0 BRA `(.L_x_129) ;  /* 0xfffffffc00f08947 */ /* 0x008fea000383ffff */
[----:B------:R-:W-:Y:S05]  /*c970*/  BRA `(.L_x_128) ;  /* 0xffffffb0002c7947 */ /* 0x000fea000383ffff */
.L_x_138:
[----:B--2---:R2:W3:Y:S02]  /*c980*/  SYNCS.PHASECHK.TRANS64.TRYWAIT P0, [R0+URZ+0xb0], R7 ;  /* 0x0000b007000075a7 */ /* 0x0044e400080011ff */
[----:B---3--:R-:W-:Y:S05]  /*c990*/  @!P0 NANOSLEEP.SYNCS 0x989680 ;  /* 0x009896800000895d */ /* 0x008fea0003900000 */
[----:B------:R-:W3:Y:S02]  /*c9a0*/  @!P0 SYNCS.PHASECHK.TRANS64 P0, [R0+URZ+0xb0], R7 ;  /* 0x0000b007000085a7 */ /* 0x000ee400080010ff */
[----:B---3--:R-:W-:Y:S05]  /*c9b0*/  @!P0 BRA `(.L_x_138) ;  /* 0xfffffffc00f08947 */ /* 0x008fea000383ffff */
[----:B------:R-:W-:Y:S05]  /*c9c0*/  BRA `(.L_x_137) ;  /* 0xffffffc400847947 */ /* 0x000fea000383ffff */
.L_x_147:
[----:B--2---:R2:W3:Y:S02]  /*c9d0*/  SYNCS.PHASECHK.TRANS64.TRYWAIT P0, [R0+URZ+0xb0], R3 ;  /* 0x0000b003000075a7 */ /* 0x0044e400080011ff */
[----:B---3--:R-:W-:Y:S05]  /*c9e0*/  @!P0 NANOSLEEP.SYNCS 0x989680 ;  /* 0x009896800000895d */ /* 0x008fea0003900000 */
[----:B------:R-:W3:Y:S02]  /*c9f0*/  @!P0 SYNCS.PHASECHK.TRANS64 P0, [R0+URZ+0xb0], R3 ;  /* 0x0000b003000085a7 */ /* 0x000ee400080010ff */
[----:B---3--:R-:W-:Y:S05]  /*ca00*/  @!P0 BRA `(.L_x_147) ;  /* 0xfffffffc00f08947 */ /* 0x008fea000383ffff */
[----:B------:R-:W-:Y:S05]  /*ca10*/  BRA `(.L_x_146) ;  /* 0xffffffd800e87947 */ /* 0x000fea000383ffff */
        .weak           $__internal_0_$__cuda_sm10x_tcgen05_guardrail_trap_col_being_dealloced_not_returned_by_alloc
        .type           $__internal_0_$__cuda_sm10x_tcgen05_guardrail_trap_col_being_dealloced_not_returned_by_alloc,@function
        .size           $__internal_0_$__cuda_sm10x_tcgen05_guardrail_trap_col_being_dealloced_not_returned_by_alloc,($__internal_1_$__cuda_sm10x_tcgen05_guardrail_trap_phase_invalid_during_alloc - $__internal_0_$__cuda_sm10x_tcgen05_guardrail_trap_col_being_dealloced_not_returned_by_alloc)
$__internal_0_$__cuda_sm10x_tcgen05_guardrail_trap_col_being_dealloced_not_returned_by_alloc:
[----:B------:R-:W-:Y:S05]  /*ca20*/  BPT.TRAP 0x1 ;  /* 0x000000040000795c */ /* 0x000fea0000300000 */
[----:B------:R-:W-:-:S04]  /*ca30*/  HFMA2 R3, -RZ, RZ, 0, 0 ;  /* 0x00000000ff037431 */ /* 0x000fc800000001ff */
[----:B------:R-:W-:Y:S05]  /*ca40*/  RET.REL.NODEC R2 `(_ZN7cutlass13device_kernelINS_4gemm6kernel13GemmUniversalIN4cute5tupleIJiiiiEEENS1_10collective13CollectiveMmaINS1_35MainloopSm100TmaUmmaWarpSpecializedILi11ELi2ELi2ENS5_IJNS4_1CILi2EEENSA_ILi1EEESC_EEEEENS5_IJNSA_ILi256EEESF_NSA_ILi64EEEEEENS_12float_e4m3_tENS5_IJlSC_lEEESI_SJ_NS4_8TiledMMAINS4_8MMA_AtomIJNS4_10MMA_TraitsINS4_25SM100_MMA_F8F6F4_2x1SM_SSEJSI_SI_fSF_SF_NS4_17integral_constantINS4_4UMMA5MajorELSQ_0EEESR_NSO_INSP_7ScaleInELSS_0EEEST_EEEEEENS4_6LayoutINS5_IJSC_SC_SC_EEENS5_IJNSA_ILi0EEESY_SY_EEEEENS5_IJNS4_10UnderscoreES11_S11_EEEEENS4_18SM100_TMA_2SM_LOADENS4_14ComposedLayoutINS4_7SwizzleILi2ELi4ELi3EEENS4_18smem_ptr_flag_bitsILi8EEENSW_INS5_IJNSA_ILi8EEESG_EEENS5_IJSG_SC_EEEEEEEvNS4_8identityES14_S1E_vS1F_EENS_8epilogue10collective18CollectiveEpilogueINS1H_23Sm100TmaWarpSpecializedILi4ELi2ELi64ELb0ELb0EEEJNS5_IJNSA_ILi128EEESF_SG_EEENS5_IJNSW_IS1M_SC_EENSW_ISG_SC_EEEEESI_SJ_SI_SJ_NS1H_6fusion15FusionCallbacksIS1L_NS1R_17LinearCombinationISI_fSI_fLNS_15FloatRoundStyleE2EEES1N_S1Q_JEEENS4_5SM1004TMEM4LOAD26SM100_TMEM_LOAD_32dp32b64xENS4_13SM90_TMA_LOADES1E_NS4_39AutoVectorizingCopyWithAssumedAlignmentILi128EEENS4_14SM90_TMA_STOREES1E_S23_S23_EEEvvEEEEvNT_6ParamsE) ;  /* 0xffffff34026c7950 */ /* 0x000fea0003c3ffff */
        .weak           $__internal_1_$__cuda_sm10x_tcgen05_guardrail_trap_phase_invalid_during_alloc
        .type           $__internal_1_$__cuda_sm10x_tcgen05_guardrail_trap_phase_invalid_during_alloc,@function
        .size           $__internal_1_$__cuda_sm10x_tcgen05_guardrail_trap_phase_invalid_during_alloc,($__internal_2_$__cuda_sm10x_tcgen05_guardrail_trap_unallocated_columns_being_dealloced - $__internal_1_$__cuda_sm10x_tcgen05_guardrail_trap_phase_invalid_during_alloc)
$__internal_1_$__cuda_sm10x_tcgen05_guardrail_trap_phase_invalid_during_alloc:
[----:B------:R-:W-:Y:S05]  /*ca50*/  BPT.TRAP 0x1 ;  /* 0x000000040000795c */ /* 0x000fea0000300000 */
[----:B------:R-:W-:-:S04]  /*ca60*/  MOV R3, 0x0 ;  /* 0x0000000000037802 */ /* 0x000fc80000000f00 */
[----:B------:R-:W-:Y:S05]  /*ca70*/  RET.REL.NODEC R2 `(_ZN7cutlass13device_kernelINS_4gemm6kernel13GemmUniversalIN4cute5tupleIJiiiiEEENS1_10collective13CollectiveMmaINS1_35MainloopSm100TmaUmmaWarpSpecializedILi11ELi2ELi2ENS5_IJNS4_1CILi2EEENSA_ILi1EEESC_EEEEENS5_IJNSA_ILi256EEESF_NSA_ILi64EEEEEENS_12float_e4m3_tENS5_IJlSC_lEEESI_SJ_NS4_8TiledMMAINS4_8MMA_AtomIJNS4_10MMA_TraitsINS4_25SM100_MMA_F8F6F4_2x1SM_SSEJSI_SI_fSF_SF_NS4_17integral_constantINS4_4UMMA5MajorELSQ_0EEESR_NSO_INSP_7ScaleInELSS_0EEEST_EEEEEENS4_6LayoutINS5_IJSC_SC_SC_EEENS5_IJNSA_ILi0EEESY_SY_EEEEENS5_IJNS4_10UnderscoreES11_S11_EEEEENS4_18SM100_TMA_2SM_LOADENS4_14ComposedLayoutINS4_7SwizzleILi2ELi4ELi3EEENS4_18smem_ptr_flag_bitsILi8EEENSW_INS5_IJNSA_ILi8EEESG_EEENS5_IJSG_SC_EEEEEEEvNS4_8identityES14_S1E_vS1F_EENS_8epilogue10collective18CollectiveEpilogueINS1H_23Sm100TmaWarpSpecializedILi4ELi2ELi64ELb0ELb0EEEJNS5_IJNSA_ILi128EEESF_SG_EEENS5_IJNSW_IS1M_SC_EENSW_ISG_SC_EEEEESI_SJ_SI_SJ_NS1H_6fusion15FusionCallbacksIS1L_NS1R_17LinearCombinationISI_fSI_fLNS_15FloatRoundStyleE2EEES1N_S1Q_JEEENS4_5SM1004TMEM4LOAD26SM100_TMEM_LOAD_32dp32b64xENS4_13SM90_TMA_LOADES1E_NS4_39AutoVectorizingCopyWithAssumedAlignmentILi128EEENS4_14SM90_TMA_STOREES1E_S23_S23_EEEvvEEEEvNT_6ParamsE) ;  /* 0xffffff3402607950 */ /* 0x000fea0003c3ffff */
        .weak           $__internal_2_$__cuda_sm10x_tcgen05_guardrail_trap_unallocated_columns_being_dealloced
        .type           $__internal_2_$__cuda_sm10x_tcgen05_guardrail_trap_unallocated_columns_being_dealloced,@function
        .size           $__internal_2_$__cuda_sm10x_tcgen05_guardrail_trap_unallocated_columns_being_dealloced,(.L_x_210 - $__internal_2_$__cuda_sm10x_tcgen05_guardrail_trap_unallocated_columns_being_dealloced)
$__internal_2_$__cuda_sm10x_tcgen05_guardrail_trap_unallocated_columns_being_dealloced:
[----:B------:R-:W-:Y:S05]  /*ca80*/  BPT.TRAP 0x1 ;  /* 0x000000040000795c */ /* 0x000fea0000300000 */
[----:B------:R-:W-:-:S04]  /*ca90*/  HFMA2 R3, -RZ, RZ, 0, 0 ;  /* 0x00000000ff037431 */ /* 0x000fc800000001ff */
[----:B------:R-:W-:Y:S05]  /*caa0*/  RET.REL.NODEC R2 `(_ZN7cutlass13device_kernelINS_4gemm6kernel13GemmUniversalIN4cute5tupleIJiiiiEEENS1_10collective13CollectiveMmaINS1_35MainloopSm100TmaUmmaWarpSpecializedILi11ELi2ELi2ENS5_IJNS4_1CILi2EEENSA_ILi1EEESC_EEEEENS5_IJNSA_ILi256EEESF_NSA_ILi64EEEEEENS_12float_e4m3_tENS5_IJlSC_lEEESI_SJ_NS4_8TiledMMAINS4_8MMA_AtomIJNS4_10MMA_TraitsINS4_25SM100_MMA_F8F6F4_2x1SM_SSEJSI_SI_fSF_SF_NS4_17integral_constantINS4_4UMMA5MajorELSQ_0EEESR_NSO_INSP_7ScaleInELSS_0EEEST_EEEEEENS4_6LayoutINS5_IJSC_SC_SC_EEENS5_IJNSA_ILi0EEESY_SY_EEEEENS5_IJNS4_10UnderscoreES11_S11_EEEEENS4_18SM100_TMA_2SM_LOADENS4_14ComposedLayoutINS4_7SwizzleILi2ELi4ELi3EEENS4_18smem_ptr_flag_bitsILi8EEENSW_INS5_IJNSA_ILi8EEESG_EEENS5_IJSG_SC_EEEEEEEvNS4_8identityES14_S1E_vS1F_EENS_8epilogue10collective18CollectiveEpilogueINS1H_23Sm100TmaWarpSpecializedILi4ELi2ELi64ELb0ELb0EEEJNS5_IJNSA_ILi128EEESF_SG_EEENS5_IJNSW_IS1M_SC_EENSW_ISG_SC_EEEEESI_SJ_SI_SJ_NS1H_6fusion15FusionCallbacksIS1L_NS1R_17LinearCombinationISI_fSI_fLNS_15FloatRoundStyleE2EEES1N_S1Q_JEEENS4_5SM1004TMEM4LOAD26SM100_TMEM_LOAD_32dp32b64xENS4_13SM90_TMA_LOADES1E_NS4_39AutoVectorizingCopyWithAssumedAlignmentILi128EEENS4_14SM90_TMA_STOREES1E_S23_S23_EEEvvEEEEvNT_6ParamsE) ;  /* 0xffffff3402547950 */ /* 0x000fea0003c3ffff */
.L_x_209:
[----:B------:R-:W-:-:S00]  /*cab0*/  BRA `(.L_x_209) ;  /* 0xfffffffc00fc7947 */ /* 0x000fc0000383ffff */
[----:B------:R-:W-:-:S00]  /*cac0*/  NOP ;  /* 0x0000000000007918 */ /* 0x000fc00000000000 */
        /* <DEDUP_REMOVED lines=11> */
.L_x_210:


//--------------------- .nv.global.init           --------------------------
	.section	.nv.global.init,"aw",@progbits
.nv.global.init:
	.type		$str$27,@object
	.size		$str$27,($str$28 - $str$27)
$str$27:
        /*0000*/ 	.byte	0x28, 0x61, 0x64, 0x64, 0x72, 0x65, 0x73, 0x73, 0x20, 0x26, 0x20, 0x6d, 0x61, 0x73, 0x6b, 0x29
        /*0010*/ 	.byte	0x20, 0x3d, 0x3d, 0x20, 0x30, 0x00
	.type		$str$28,@object
	.size		$str$28,($str$26 - $str$28)
$str$28:
        /*0016*/ 	.byte	0x2f, 0x74, 0x6d, 0x70, 0x2f, 0x63, 0x75, 0x74, 0x6c, 0x61, 0x73, 0x73, 0x5f, 0x73, 0x77, 0x65
        /*0026*/ 	.byte	0x65, 0x70, 0x5f, 0x73, 0x72, 0x63, 0x2f, 0x69, 0x6e, 0x63, 0x6c, 0x75, 0x64, 0x65, 0x2f, 0x63
        /*0036*/ 	.byte	0x75, 0x74, 0x65, 0x2f, 0x70, 0x6f, 0x69, 0x6e, 0x74, 0x65, 0x72, 0x5f, 0x66, 0x6c, 0x61, 0x67
        /*0046*/ 	.byte	0x67, 0x65, 0x64, 0x2e, 0x68, 0x70, 0x70, 0x00
	.type		$str$26,@object
	.size		$str$26,($str$25 - $str$26)
$str$26:
        /*004e*/ 	.byte	0x2f, 0x74, 0x6d, 0x70, 0x2f, 0x63, 0x75, 0x74, 0x6c, 0x61, 0x73, 0x73, 0x5f, 0x73, 0x77, 0x65
        /*005e*/ 	.byte	0x65, 0x70, 0x5f, 0x73, 0x72, 0x63, 0x2f, 0x69, 0x6e, 0x63, 0x6c, 0x75, 0x64, 0x65, 0x2f, 0x63
        /*006e*/ 	.byte	0x75, 0x74, 0x65, 0x2f, 0x61, 0x74, 0x6f, 0x6d, 0x2f, 0x63, 0x6f, 0x70, 0x79, 0x5f, 0x74, 0x72
        /*007e*/ 	.byte	0x61, 0x69, 0x74, 0x73, 0x5f, 0x73, 0x6d, 0x31, 0x30, 0x30, 0x2e, 0x68, 0x70, 0x70, 0x00
	.type		$str$25,@object
	.size		$str$25,(__unnamed_1 - $str$25)
$str$25:
        /*008d*/ 	.byte	0x28, 0x28, 0x75, 0x69, 0x6e, 0x74, 0x33, 0x32, 0x5f, 0x74, 0x28, 0x74, 0x68, 0x72, 0x65, 0x61
        /*009d*/ 	.byte	0x64, 0x49, 0x64, 0x78, 0x2e, 0x78, 0x29, 0x20, 0x2f, 0x20, 0x33, 0x32, 0x29, 0x20, 0x25, 0x20
        /*00ad*/ 	.byte	0x34, 0x29, 0x20, 0x3d, 0x3d, 0x20, 0x28, 0x28, 0x28, 0x74, 0x6d, 0x65, 0x6d, 0x5f, 0x61, 0x64
        /*00bd*/ 	.byte	0x64, 0x72, 0x20, 0x3e, 0x3e, 0x20, 0x31, 0x36, 0x29, 0x20, 0x2f, 0x20, 0x33, 0x32, 0x29, 0x20
        /*00cd*/ 	.byte	0x25, 0x20, 0x34, 0x29, 0x00
	.type		__unnamed_1,@object
	.size		__unnamed_1,(__unnamed_2 - __unnamed_1)
__unnamed_1:
        /*00d2*/ 	.byte	0x61, 0x75, 0x74, 0x6f, 0x20, 0x63, 0x75, 0x74, 0x65, 0x3a, 0x3a, 0x61, 0x73, 0x5f, 0x70, 0x6f
        /* <DEDUP_REMOVED lines=24> */
        /*0262*/ 	.byte	0x43, 0x3c, 0x38, 0x31, 0x39, 0x32, 0x3e, 0x3e, 0x3e, 0x3e, 0x5d, 0x00
	.type		__unnamed_2,@object
	.size		__unnamed_2,(__unnamed_3 - __unnamed_2)
__unnamed_2:
        /* <DEDUP_REMOVED lines=26> */
	.type		__unnamed_3,@object
	.size		__unnamed_3,(.L_3 - __unnamed_3)
__unnamed_3:
        /* <DEDUP_REMOVED lines=42> */
        /*06aa*/ 	.byte	0x3e, 0x3e, 0x3e, 0x3e, 0x5d, 0x00
.L_3:


//--------------------- .nv.shared._ZN7cutlass13device_kernelINS_4gemm6kernel13GemmUniversalIN4cute5tupleIJiiiiEEENS1_10collective13CollectiveMmaINS1_35MainloopSm100TmaUmmaWarpSpecializedILi11ELi2ELi2ENS5_IJNS4_1CILi2EEENSA_ILi1EEESC_EEEEENS5_IJNSA_ILi256EEESF_NSA_ILi64EEEEEENS_12float_e4m3_tENS5_IJlSC_lEEESI_SJ_NS4_8TiledMMAINS4_8MMA_AtomIJNS4_10MMA_TraitsINS4_25SM100_MMA_F8F6F4_2x1SM_SSEJSI_SI_fSF_SF_NS4_17integral_constantINS4_4UMMA5MajorELSQ_0EEESR_NSO_INSP_7ScaleInELSS_0EEEST_EEEEEENS4_6LayoutINS5_IJSC_SC_SC_EEENS5_IJNSA_ILi0EEESY_SY_EEEEENS5_IJNS4_10UnderscoreES11_S11_EEEEENS4_18SM100_TMA_2SM_LOADENS4_14ComposedLayoutINS4_7SwizzleILi2ELi4ELi3EEENS4_18smem_ptr_flag_bitsILi8EEENSW_INS5_IJNSA_ILi8EEESG_EEENS5_IJSG_SC_EEEEEEEvNS4_8identityES14_S1E_vS1F_EENS_8epilogue10collective18CollectiveEpilogueINS1H_23Sm100TmaWarpSpecializedILi4ELi2ELi64ELb0ELb0EEEJNS5_IJNSA_ILi128EEESF_SG_EEENS5_IJNSW_IS1M_SC_EENSW_ISG_SC_EEEEESI_SJ_SI_SJ_NS1H_6fusion15FusionCallbacksIS1L_NS1R_17LinearCombinationISI_fSI_fLNS_15FloatRoundStyleE2EEES1N_S1Q_JEEENS4_5SM1004TMEM4LOAD26SM100_TMEM_LOAD_32dp32b64xENS4_13SM90_TMA_LOADES1E_NS4_39AutoVectorizingCopyWithAssumedAlignmentILi128EEENS4_14SM90_TMA_STOREES1E_S23_S23_EEEvvEEEEvNT_6ParamsE --------------------------
	.section	.nv.shared._ZN7cutlass13device_kernelINS_4gemm6kernel13GemmUniversalIN4cute5tupleIJiiiiEEENS1_10collective13CollectiveMmaINS1_35MainloopSm100TmaUmmaWarpSpecializedILi11ELi2ELi2ENS5_IJNS4_1CILi2EEENSA_ILi1EEESC_EEEEENS5_IJNSA_ILi256EEESF_NSA_ILi64EEEEEENS_12float_e4m3_tENS5_IJlSC_lEEESI_SJ_NS4_8TiledMMAINS4_8MMA_AtomIJNS4_10MMA_TraitsINS4_25SM100_MMA_F8F6F4_2x1SM_SSEJSI_SI_fSF_SF_NS4_17integral_constantINS4_4UMMA5MajorELSQ_0EEESR_NSO_INSP_7ScaleInELSS_0EEEST_EEEEEENS4_6LayoutINS5_IJSC_SC_SC_EEENS5_IJNSA_ILi0EEESY_SY_EEEEENS5_IJNS4_10UnderscoreES11_S11_EEEEENS4_18SM100_TMA_2SM_LOADENS4_14ComposedLayoutINS4_7SwizzleILi2ELi4ELi3EEENS4_18smem_ptr_flag_bitsILi8EEENSW_INS5_IJNSA_ILi8EEESG_EEENS5_IJSG_SC_EEEEEEEvNS4_8identityES14_S1E_vS1F_EENS_8epilogue10collective18CollectiveEpilogueINS1H_23Sm100TmaWarpSpecializedILi4ELi2ELi64ELb0ELb0EEEJNS5_IJNSA_ILi128EEESF_SG_EEENS5_IJNSW_IS1M_SC_EENSW_ISG_SC_EEEEESI_SJ_SI_SJ_NS1H_6fusion15FusionCallbacksIS1L_NS1R_17LinearCombinationISI_fSI_fLNS_15FloatRoundStyleE2EEES1N_S1Q_JEEENS4_5SM1004TMEM4LOAD26SM100_TMEM_LOAD_32dp32b64xENS4_13SM90_TMA_LOADES1E_NS4_39AutoVectorizingCopyWithAssumedAlignmentILi128EEENS4_14SM90_TMA_STOREES1E_S23_S23_EEEvvEEEEvNT_6ParamsE,"aw",@nobits
	.sectionflags	@""
	.align	16
	.zero		1024


//--------------------- .nv.shared.reserved.0     --------------------------
	.section	.nv.shared.reserved.0,"aw",@nobits
	.weak		__nv_reservedSMEM_offset_0_alias
	.size		__nv_reservedSMEM_offset_0_alias, 0, 64
	.other		__nv_reservedSMEM_offset_0_alias,@"STO_CUDA_RESERVED_SHARED STV_DEFAULT"
__nv_reservedSMEM_offset_0_alias:
	.zero		0
.nv.shared.reserved.0:
	.zero		64
	.weak		__nv_reservedSMEM_tcgen05_partition
	.type		__nv_reservedSMEM_tcgen05_partition,@object
	.size		__nv_reservedSMEM_tcgen05_partition,(.L_0 - __nv_reservedSMEM_tcgen05_partition)
__nv_reservedSMEM_tcgen05_partition:
	.zero		32
.L_0:


//--------------------- .nv.global                --------------------------
	.section	.nv.global,"aw",@nobits
.nv.global:
	.type		_ZN39_INTERNAL_2bde47dc_4_k_cu_c2d89375_29494cute1_E,@object
	.size		_ZN39_INTERNAL_2bde47dc_4_k_cu_c2d89375_29494cute1_E,(_ZN39_INTERNAL_2bde47dc_4_k_cu_c2d89375_29494cuda3std3__45__cpo6cbeginE - _ZN39_INTERNAL_2bde47dc_4_k_cu_c2d89375_29494cute1_E)
_ZN39_INTERNAL_2bde47dc_4_k_cu_c2d89375_29494cute1_E:
	.zero		1
	.type		_ZN39_INTERNAL_2bde47dc_4_k_cu_c2d89375_29494cuda3std3__45__cpo6cbeginE,@object
	.size		_ZN39_INTERNAL_2bde47dc_4_k_cu_c2d89375_29494cuda3std3__45__cpo6cbeginE,(_ZN39_INTERNAL_2bde47dc_4_k_cu_c2d89375_29494cuda3std3__48in_placeE - _ZN39_INTERNAL_2bde47dc_4_k_cu_c2d89375_29494cuda3std3__45__cpo6cbeginE)
_ZN39_INTERNAL_2bde47dc_4_k_cu_c2d89375_29494cuda3std3__45__cpo6cbeginE:
	.zero		1
	.type		_ZN39_INTERNAL_2bde47dc_4_k_cu_c2d89375_29494cuda3std3__48in_placeE,@object
	.size		_ZN39_INTERNAL_2bde47dc_4_k_cu_c2d89375_29494cuda3std3__48in_placeE,(_ZN39_INTERNAL_2bde47dc_4_k_cu_c2d89375_29494cuda3std6ranges3__45__cpo9iter_moveE - _ZN39_INTERNAL_2bde47dc_4_k_cu_c2d89375_29494cuda3std3__48in_placeE)
_ZN39_INTERNAL_2bde47dc_4_k_cu_c2d89375_29494cuda3std3__48in_placeE:
	.zero		1
	.type		_ZN39_INTERNAL_2bde47dc_4_k_cu_c2d89375_29494cuda3std6ranges3__45__cpo9iter_moveE,@object
	.size		_ZN39_INTERNAL_2bde47dc_4_k_cu_c2d89375_29494cuda3std6ranges3__45__cpo9iter_moveE,(_ZN39_INTERNAL_2bde47dc_4_k_cu_c2d89375_29494cuda3std3__45__cpo5beginE - _ZN39_INTERNAL_2bde47dc_4_k_cu_c2d89375_29494cuda3std6ranges3__45__cpo9iter_moveE)
_ZN39_INTERNAL_2bde47dc_4_k_cu_c2d89375_29494cuda3std6ranges3__45__cpo9iter_moveE:
	.zero		1
	.type		_ZN39_INTERNAL_2bde47dc_4_k_cu_c2d89375_29494cuda3std3__45__cpo5beginE,@object
	.size		_ZN39_INTERNAL_2bde47dc_4_k_cu_c2d89375_29494cuda3std3__45__cpo5beginE,(_ZN39_INTERNAL_2bde47dc_4_k_cu_c2d89375_29494cuda3std3__441_GLOBAL__N__2bde47dc_4_k_cu_c2d89375_29496ignoreE - _ZN39_INTERNAL_2bde47dc_4_k_cu_c2d89375_29494cuda3std3__45__cpo5beginE)
_ZN39_INTERNAL_2bde47dc_4_k_cu_c2d89375_29494cuda3std3__45__cpo5beginE:
	.zero		1
	.type		_ZN39_INTERNAL_2bde47dc_4_k_cu_c2d89375_29494cuda3std3__441_GLOBAL__N__2bde47dc_4_k_cu_c2d89375_29496ignoreE,@object
	.size		_ZN39_INTERNAL_2bde47dc_4_k_cu_c2d89375_29494cuda3std3__441_GLOBAL__N__2bde47dc_4_k_cu_c2d89375_29496ignoreE,(_ZN39_INTERNAL_2bde47dc_4_k_cu_c2d89375_29494cute7productE - _ZN39_INTERNAL_2bde47dc_4_k_cu_c2d89375_29494cuda3std3__441_GLOBAL__N__2bde47dc_4_k_cu_c2d89375_29496ignoreE)
_ZN39_INTERNAL_2bde47dc_4_k_cu_c2d89375_29494cuda3std3__441_GLOBAL__N__2bde47dc_4_k_cu_c2d89375_29496ignoreE:
	.zero		1
	.type		_ZN39_INTERNAL_2bde47dc_4_k_cu_c2d89375_29494cute7productE,@object
	.size		_ZN39_INTERNAL_2bde47dc_4_k_cu_c2d89375_29494cute7productE,(_ZN39_INTERNAL_2bde47dc_4_k_cu_c2d89375_29494cuda3std3__45__cpo3endE - _ZN39_INTERNAL_2bde47dc_4_k_cu_c2d89375_29494cute7productE)
_ZN39_INTERNAL_2bde47dc_4_k_cu_c2d89375_29494cute7productE:
	.zero		1
	.type		_ZN39_INTERNAL_2bde47dc_4_k_cu_c2d89375_29494cuda3std3__45__cpo3endE,@object
	.size		_ZN39_INTERNAL_2bde47dc_4_k_cu_c2d89375_29494cuda3std3__45__cpo3endE,(_ZN39_INTERNAL_2bde47dc_4_k_cu_c2d89375_29494cuda3std3__419piecewise_constructE - _ZN39_INTERNAL_2bde47dc_4_k_cu_c2d89375_29494cuda3std3__45__cpo3endE)
_ZN39_INTERNAL_2bde47dc_4_k_cu_c2d89375_29494cuda3std3__45__cpo3endE:
	.zero		1
	.type		_ZN39_INTERNAL_2bde47dc_4_k_cu_c2d89375_29494cuda3std3__419piecewise_constructE,@object
	.size		_ZN39_INTERNAL_2bde47dc_4_k_cu_c2d89375_29494cuda3std3__419piecewise_constructE,(_ZN39_INTERNAL_2bde47dc_4_k_cu_c2d89375_29494cuda3std3__45__cpo4cendE - _ZN39_INTERNAL_2bde47dc_4_k_cu_c2d89375_29494cuda3std3__419piecewise_constructE)
_ZN39_INTERNAL_2bde47dc_4_k_cu_c2d89375_29494cuda3std3__419piecewise_constructE:
	.zero		1
	.type		_ZN39_INTERNAL_2bde47dc_4_k_cu_c2d89375_29494cuda3std3__45__cpo4cendE,@object
	.size		_ZN39_INTERNAL_2bde47dc_4_k_cu_c2d89375_29494cuda3std3__45__cpo4cendE,(_ZN39_INTERNAL_2bde47dc_4_k_cu_c2d89375_29494cuda3std6ranges3__45__cpo4swapE - _ZN39_INTERNAL_2bde47dc_4_k_cu_c2d89375_29494cuda3std3__45__cpo4cendE)
_ZN39_INTERNAL_2bde47dc_4_k_cu_c2d89375_29494cuda3std3__45__cpo4cendE:
	.zero		1
	.type		_ZN39_INTERNAL_2bde47dc_4_k_cu_c2d89375_29494cuda3std6ranges3__45__cpo4swapE,@object
	.size		_ZN39_INTERNAL_2bde47dc_4_k_cu_c2d89375_29494cuda3std6ranges3__45__cpo4swapE,(.L_11 - _ZN39_INTERNAL_2bde47dc_4_k_cu_c2d89375_29494cuda3std6ranges3__45__cpo4swapE)
_ZN39_INTERNAL_2bde47dc_4_k_cu_c2d89375_29494cuda3std6ranges3__45__cpo4swapE:
	.zero		1
.L_11:


//--------------------- .nv.constant0._ZN7cutlass13device_kernelINS_4gemm6kernel13GemmUniversalIN4cute5tupleIJiiiiEEENS1_10collective13CollectiveMmaINS1_35MainloopSm100TmaUmmaWarpSpecializedILi11ELi2ELi2ENS5_IJNS4_1CILi2EEENSA_ILi1EEESC_EEEEENS5_IJNSA_ILi256EEESF_NSA_ILi64EEEEEENS_12float_e4m3_tENS5_IJlSC_lEEESI_SJ_NS4_8TiledMMAINS4_8MMA_AtomIJNS4_10MMA_TraitsINS4_25SM100_MMA_F8F6F4_2x1SM_SSEJSI_SI_fSF_SF_NS4_17integral_constantINS4_4UMMA5MajorELSQ_0EEESR_NSO_INSP_7ScaleInELSS_0EEEST_EEEEEENS4_6LayoutINS5_IJSC_SC_SC_EEENS5_IJNSA_ILi0EEESY_SY_EEEEENS5_IJNS4_10UnderscoreES11_S11_EEEEENS4_18SM100_TMA_2SM_LOADENS4_14ComposedLayoutINS4_7SwizzleILi2ELi4ELi3EEENS4_18smem_ptr_flag_bitsILi8EEENSW_INS5_IJNSA_ILi8EEESG_EEENS5_IJSG_SC_EEEEEEEvNS4_8identityES14_S1E_vS1F_EENS_8epilogue10collective18CollectiveEpilogueINS1H_23Sm100TmaWarpSpecializedILi4ELi2ELi64ELb0ELb0EEEJNS5_IJNSA_ILi128EEESF_SG_EEENS5_IJNSW_IS1M_SC_EENSW_ISG_SC_EEEEESI_SJ_SI_SJ_NS1H_6fusion15FusionCallbacksIS1L_NS1R_17LinearCombinationISI_fSI_fLNS_15FloatRoundStyleE2EEES1N_S1Q_JEEENS4_5SM1004TMEM4LOAD26SM100_TMEM_LOAD_32dp32b64xENS4_13SM90_TMA_LOADES1E_NS4_39AutoVectorizingCopyWithAssumedAlignmentILi128EEENS4_14SM90_TMA_STOREES1E_S23_S23_EEEvvEEEEvNT_6ParamsE --------------------------
	.section	.nv.constant0._ZN7cutlass13device_kernelINS_4gemm6kernel13GemmUniversalIN4cute5tupleIJiiiiEEENS1_10collective13CollectiveMmaINS1_35MainloopSm100TmaUmmaWarpSpecializedILi11ELi2ELi2ENS5_IJNS4_1CILi2EEENSA_ILi1EEESC_EEEEENS5_IJNSA_ILi256EEESF_NSA_ILi64EEEEEENS_12float_e4m3_tENS5_IJlSC_lEEESI_SJ_NS4_8TiledMMAINS4_8MMA_AtomIJNS4_10MMA_TraitsINS4_25SM100_MMA_F8F6F4_2x1SM_SSEJSI_SI_fSF_SF_NS4_17integral_constantINS4_4UMMA5MajorELSQ_0EEESR_NSO_INSP_7ScaleInELSS_0EEEST_EEEEEENS4_6LayoutINS5_IJSC_SC_SC_EEENS5_IJNSA_ILi0EEESY_SY_EEEEENS5_IJNS4_10UnderscoreES11_S11_EEEEENS4_18SM100_TMA_2SM_LOADENS4_14ComposedLayoutINS4_7SwizzleILi2ELi4ELi3EEENS4_18smem_ptr_flag_bitsILi8EEENSW_INS5_IJNSA_ILi8EEESG_EEENS5_IJSG_SC_EEEEEEEvNS4_8identityES14_S1E_vS1F_EENS_8epilogue10collective18CollectiveEpilogueINS1H_23Sm100TmaWarpSpecializedILi4ELi2ELi64ELb0ELb0EEEJNS5_IJNSA_ILi128EEESF_SG_EEENS5_IJNSW_IS1M_SC_EENSW_ISG_SC_EEEEESI_SJ_SI_SJ_NS1H_6fusion15FusionCallbacksIS1L_NS1R_17LinearCombinationISI_fSI_fLNS_15FloatRoundStyleE2EEES1N_S1Q_JEEENS4_5SM1004TMEM4LOAD26SM100_TMEM_LOAD_32dp32b64xENS4_13SM90_TMA_LOADES1E_NS4_39AutoVectorizingCopyWithAssumedAlignmentILi128EEENS4_14SM90_TMA_STOREES1E_S23_S23_EEEvvEEEEvNT_6ParamsE,"a",@progbits
	.sectionflags	@""
	.align	4
.nv.constant0._ZN7cutlass13device_kernelINS_4gemm6kernel13GemmUniversalIN4cute5tupleIJiiiiEEENS1_10collective13CollectiveMmaINS1_35MainloopSm100TmaUmmaWarpSpecializedILi11ELi2ELi2ENS5_IJNS4_1CILi2EEENSA_ILi1EEESC_EEEEENS5_IJNSA_ILi256EEESF_NSA_ILi64EEEEEENS_12float_e4m3_tENS5_IJlSC_lEEESI_SJ_NS4_8TiledMMAINS4_8MMA_AtomIJNS4_10MMA_TraitsINS4_25SM100_MMA_F8F6F4_2x1SM_SSEJSI_SI_fSF_SF_NS4_17integral_constantINS4_4UMMA5MajorELSQ_0EEESR_NSO_INSP_7ScaleInELSS_0EEEST_EEEEEENS4_6LayoutINS5_IJSC_SC_SC_EEENS5_IJNSA_ILi0EEESY_SY_EEEEENS5_IJNS4_10UnderscoreES11_S11_EEEEENS4_18SM100_TMA_2SM_LOADENS4_14ComposedLayoutINS4_7SwizzleILi2ELi4ELi3EEENS4_18smem_ptr_flag_bitsILi8EEENSW_INS5_IJNSA_ILi8EEESG_EEENS5_IJSG_SC_EEEEEEEvNS4_8identityES14_S1E_vS1F_EENS_8epilogue10collective18CollectiveEpilogueINS1H_23Sm100TmaWarpSpecializedILi4ELi2ELi64ELb0ELb0EEEJNS5_IJNSA_ILi128EEESF_SG_EEENS5_IJNSW_IS1M_SC_EENSW_ISG_SC_EEEEESI_SJ_SI_SJ_NS1H_6fusion15FusionCallbacksIS1L_NS1R_17LinearCombinationISI_fSI_fLNS_15FloatRoundStyleE2EEES1N_S1Q_JEEENS4_5SM1004TMEM4LOAD26SM100_TMEM_LOAD_32dp32b64xENS4_13SM90_TMA_LOADES1E_NS4_39AutoVectorizingCopyWithAssumedAlignmentILi128EEENS4_14SM90_TMA_STOREES1E_S23_S23_EEEvvEEEEvNT_6ParamsE:
	.zero		2944


//--------------------- SYMBOLS --------------------------

	.type		.nv.reservedSmem.offset0,@object
	.size		.nv.reservedSmem.offset0,0x4
	.type		.nv.reservedSmem.cap,@object
	.size		.nv.reservedSmem.cap,0x4
	.type		__assertfail,@function
